//
// Generated by NVIDIA NVVM Compiler
//
// Compiler Build ID: CL-36424714
// Cuda compilation tools, release 13.0, V13.0.88
// Based on NVVM 20.0.0
//

.version 9.0
.target sm_100
.address_size 64

	// .globl	_Z17cudaLogMVNormDistmmPdS_S_dS_
.extern .func __assertfail
(
	.param .b64 __assertfail_param_0,
	.param .b64 __assertfail_param_1,
	.param .b32 __assertfail_param_2,
	.param .b64 __assertfail_param_3,
	.param .b64 __assertfail_param_4
)
;
.global .align 1 .b8 __unnamed_1[52] = {118, 111, 105, 100, 32, 100, 101, 118, 86, 101, 99, 77, 105, 110, 117, 115, 40, 117, 110, 115, 105, 103, 110, 101, 100, 32, 108, 111, 110, 103, 44, 32, 100, 111, 117, 98, 108, 101, 32, 42, 44, 32, 100, 111, 117, 98, 108, 101, 32, 42, 41};
.global .align 1 .b8 __unnamed_2[67] = {118, 111, 105, 100, 32, 100, 101, 118, 83, 111, 108, 118, 101, 76, 111, 119, 101, 114, 84, 114, 105, 40, 117, 110, 115, 105, 103, 110, 101, 100, 32, 108, 111, 110, 103, 44, 32, 100, 111, 117, 98, 108, 101, 32, 42, 44, 32, 100, 111, 117, 98, 108, 101, 32, 42, 44, 32, 100, 111, 117, 98, 108, 101, 32, 42, 41};
.global .align 1 .b8 __unnamed_3[68] = {118, 111, 105, 100, 32, 100, 101, 118, 83, 111, 108, 118, 101, 76, 111, 119, 101, 114, 84, 114, 105, 84, 40, 117, 110, 115, 105, 103, 110, 101, 100, 32, 108, 111, 110, 103, 44, 32, 100, 111, 117, 98, 108, 101, 32, 42, 44, 32, 100, 111, 117, 98, 108, 101, 32, 42, 44, 32, 100, 111, 117, 98, 108, 101, 32, 42, 41};
.global .align 1 .b8 __unnamed_4[52] = {100, 111, 117, 98, 108, 101, 32, 100, 101, 118, 86, 101, 99, 68, 111, 116, 40, 117, 110, 115, 105, 103, 110, 101, 100, 32, 108, 111, 110, 103, 44, 32, 100, 111, 117, 98, 108, 101, 32, 42, 44, 32, 100, 111, 117, 98, 108, 101, 32, 42, 41};
.global .align 1 .b8 $str[6] = {78, 32, 62, 32, 48};
.global .align 1 .b8 $str$1[27] = {47, 116, 109, 112, 47, 115, 97, 115, 115, 95, 99, 117, 95, 112, 103, 122, 48, 105, 116, 115, 49, 47, 107, 46, 99, 117};
.global .align 1 .b8 $str$2[10] = {120, 32, 33, 61, 32, 78, 85, 76, 76};
.global .align 1 .b8 $str$3[10] = {121, 32, 33, 61, 32, 78, 85, 76, 76};
.global .align 1 .b8 $str$4[10] = {76, 32, 33, 61, 32, 78, 85, 76, 76};
.global .align 1 .b8 $str$5[10] = {98, 32, 33, 61, 32, 78, 85, 76, 76};

.visible .entry _Z17cudaLogMVNormDistmmPdS_S_dS_(
	.param .u64 _Z17cudaLogMVNormDistmmPdS_S_dS__param_0,
	.param .u64 _Z17cudaLogMVNormDistmmPdS_S_dS__param_1,
	.param .u64 .ptr .align 1 _Z17cudaLogMVNormDistmmPdS_S_dS__param_2,
	.param .u64 .ptr .align 1 _Z17cudaLogMVNormDistmmPdS_S_dS__param_3,
	.param .u64 .ptr .align 1 _Z17cudaLogMVNormDistmmPdS_S_dS__param_4,
	.param .f64 _Z17cudaLogMVNormDistmmPdS_S_dS__param_5,
	.param .u64 .ptr .align 1 _Z17cudaLogMVNormDistmmPdS_S_dS__param_6
)
{
	.local .align 16 .b8 	__local_depot0[8192];
	.reg .b64 	%SP;
	.reg .b64 	%SPL;
	.reg .pred 	%p<51>;
	.reg .b16 	%rs<25>;
	.reg .b32 	%r<8>;
	.reg .b64 	%rd<318>;
	.reg .b64 	%fd<443>;

	mov.u64 	%SPL, __local_depot0;
	ld.param.u64 	%rd98, [_Z17cudaLogMVNormDistmmPdS_S_dS__param_0];
	ld.param.u64 	%rd93, [_Z17cudaLogMVNormDistmmPdS_S_dS__param_1];
	ld.param.u64 	%rd94, [_Z17cudaLogMVNormDistmmPdS_S_dS__param_2];
	ld.param.u64 	%rd95, [_Z17cudaLogMVNormDistmmPdS_S_dS__param_3];
	ld.param.u64 	%rd96, [_Z17cudaLogMVNormDistmmPdS_S_dS__param_4];
	cvta.to.global.u64 	%rd1, %rd95;
	cvta.to.global.u64 	%rd2, %rd96;
	add.u64 	%rd3, %SPL, 0;
	mov.u32 	%r1, %ctaid.y;
	mov.u32 	%r2, %nctaid.x;
	mov.u32 	%r3, %ctaid.x;
	mad.lo.s32 	%r4, %r1, %r2, %r3;
	mov.u32 	%r5, %ntid.x;
	mov.u32 	%r6, %tid.x;
	mad.lo.s32 	%r7, %r4, %r5, %r6;
	cvt.s64.s32 	%rd4, %r7;
	setp.le.u64 	%p1, %rd98, %rd4;
	@%p1 bra 	$L__BB0_80;
	cvta.to.global.u64 	%rd5, %rd94;
	mul.lo.s64 	%rd6, %rd93, %rd4;
	setp.ne.s64 	%p2, %rd93, 0;
	@%p2 bra 	$L__BB0_3;
	mov.u64 	%rd100, $str;
	cvta.global.u64 	%rd101, %rd100;
	mov.u64 	%rd102, $str$1;
	cvta.global.u64 	%rd103, %rd102;
	mov.u64 	%rd104, __unnamed_1;
	cvta.global.u64 	%rd105, %rd104;
	{ // callseq 0, 0
	.param .b64 param0;
	st.param.b64 	[param0], %rd101;
	.param .b64 param1;
	st.param.b64 	[param1], %rd103;
	.param .b32 param2;
	st.param.b32 	[param2], 9;
	.param .b64 param3;
	st.param.b64 	[param3], %rd105;
	.param .b64 param4;
	st.param.b64 	[param4], 1;
	call.uni 
	__assertfail, 
	(
	param0, 
	param1, 
	param2, 
	param3, 
	param4
	);
	} // callseq 0
$L__BB0_3:
	setp.ne.s64 	%p3, %rd94, 0;
	@%p3 bra 	$L__BB0_5;
	mov.u64 	%rd106, $str$2;
	cvta.global.u64 	%rd107, %rd106;
	mov.u64 	%rd108, $str$1;
	cvta.global.u64 	%rd109, %rd108;
	mov.u64 	%rd110, __unnamed_1;
	cvta.global.u64 	%rd111, %rd110;
	{ // callseq 1, 0
	.param .b64 param0;
	st.param.b64 	[param0], %rd107;
	.param .b64 param1;
	st.param.b64 	[param1], %rd109;
	.param .b32 param2;
	st.param.b32 	[param2], 10;
	.param .b64 param3;
	st.param.b64 	[param3], %rd111;
	.param .b64 param4;
	st.param.b64 	[param4], 1;
	call.uni 
	__assertfail, 
	(
	param0, 
	param1, 
	param2, 
	param3, 
	param4
	);
	} // callseq 1
$L__BB0_5:
	setp.ne.s64 	%p4, %rd95, 0;
	@%p4 bra 	$L__BB0_7;
	mov.u64 	%rd112, $str$3;
	cvta.global.u64 	%rd113, %rd112;
	mov.u64 	%rd114, $str$1;
	cvta.global.u64 	%rd115, %rd114;
	mov.u64 	%rd116, __unnamed_1;
	cvta.global.u64 	%rd117, %rd116;
	{ // callseq 2, 0
	.param .b64 param0;
	st.param.b64 	[param0], %rd113;
	.param .b64 param1;
	st.param.b64 	[param1], %rd115;
	.param .b32 param2;
	st.param.b32 	[param2], 11;
	.param .b64 param3;
	st.param.b64 	[param3], %rd117;
	.param .b64 param4;
	st.param.b64 	[param4], 1;
	call.uni 
	__assertfail, 
	(
	param0, 
	param1, 
	param2, 
	param3, 
	param4
	);
	} // callseq 2
$L__BB0_7:
	shl.b64 	%rd118, %rd6, 3;
	add.s64 	%rd7, %rd5, %rd118;
	setp.eq.s64 	%p5, %rd93, 0;
	@%p5 bra 	$L__BB0_20;
	add.s64 	%rd120, %rd93, -1;
	and.b64  	%rd8, %rd93, 15;
	setp.lt.u64 	%p6, %rd120, 15;
	mov.b64 	%rd292, 0;
	@%p6 bra 	$L__BB0_11;
	and.b64  	%rd292, %rd93, -16;
	mov.b64 	%rd290, 0;
$L__BB0_10:
	.pragma "nounroll";
	shl.b64 	%rd122, %rd290, 3;
	add.s64 	%rd123, %rd1, %rd122;
	ld.global.f64 	%fd45, [%rd123];
	add.s64 	%rd124, %rd7, %rd122;
	ld.global.f64 	%fd46, [%rd124];
	sub.f64 	%fd47, %fd46, %fd45;
	st.global.f64 	[%rd124], %fd47;
	ld.global.f64 	%fd48, [%rd123+8];
	ld.global.f64 	%fd49, [%rd124+8];
	sub.f64 	%fd50, %fd49, %fd48;
	st.global.f64 	[%rd124+8], %fd50;
	ld.global.f64 	%fd51, [%rd123+16];
	ld.global.f64 	%fd52, [%rd124+16];
	sub.f64 	%fd53, %fd52, %fd51;
	st.global.f64 	[%rd124+16], %fd53;
	ld.global.f64 	%fd54, [%rd123+24];
	ld.global.f64 	%fd55, [%rd124+24];
	sub.f64 	%fd56, %fd55, %fd54;
	st.global.f64 	[%rd124+24], %fd56;
	ld.global.f64 	%fd57, [%rd123+32];
	ld.global.f64 	%fd58, [%rd124+32];
	sub.f64 	%fd59, %fd58, %fd57;
	st.global.f64 	[%rd124+32], %fd59;
	ld.global.f64 	%fd60, [%rd123+40];
	ld.global.f64 	%fd61, [%rd124+40];
	sub.f64 	%fd62, %fd61, %fd60;
	st.global.f64 	[%rd124+40], %fd62;
	ld.global.f64 	%fd63, [%rd123+48];
	ld.global.f64 	%fd64, [%rd124+48];
	sub.f64 	%fd65, %fd64, %fd63;
	st.global.f64 	[%rd124+48], %fd65;
	ld.global.f64 	%fd66, [%rd123+56];
	ld.global.f64 	%fd67, [%rd124+56];
	sub.f64 	%fd68, %fd67, %fd66;
	st.global.f64 	[%rd124+56], %fd68;
	ld.global.f64 	%fd69, [%rd123+64];
	ld.global.f64 	%fd70, [%rd124+64];
	sub.f64 	%fd71, %fd70, %fd69;
	st.global.f64 	[%rd124+64], %fd71;
	ld.global.f64 	%fd72, [%rd123+72];
	ld.global.f64 	%fd73, [%rd124+72];
	sub.f64 	%fd74, %fd73, %fd72;
	st.global.f64 	[%rd124+72], %fd74;
	ld.global.f64 	%fd75, [%rd123+80];
	ld.global.f64 	%fd76, [%rd124+80];
	sub.f64 	%fd77, %fd76, %fd75;
	st.global.f64 	[%rd124+80], %fd77;
	ld.global.f64 	%fd78, [%rd123+88];
	ld.global.f64 	%fd79, [%rd124+88];
	sub.f64 	%fd80, %fd79, %fd78;
	st.global.f64 	[%rd124+88], %fd80;
	ld.global.f64 	%fd81, [%rd123+96];
	ld.global.f64 	%fd82, [%rd124+96];
	sub.f64 	%fd83, %fd82, %fd81;
	st.global.f64 	[%rd124+96], %fd83;
	ld.global.f64 	%fd84, [%rd123+104];
	ld.global.f64 	%fd85, [%rd124+104];
	sub.f64 	%fd86, %fd85, %fd84;
	st.global.f64 	[%rd124+104], %fd86;
	ld.global.f64 	%fd87, [%rd123+112];
	ld.global.f64 	%fd88, [%rd124+112];
	sub.f64 	%fd89, %fd88, %fd87;
	st.global.f64 	[%rd124+112], %fd89;
	ld.global.f64 	%fd90, [%rd123+120];
	ld.global.f64 	%fd91, [%rd124+120];
	sub.f64 	%fd92, %fd91, %fd90;
	st.global.f64 	[%rd124+120], %fd92;
	add.s64 	%rd290, %rd290, 16;
	setp.ne.s64 	%p7, %rd290, %rd292;
	@%p7 bra 	$L__BB0_10;
$L__BB0_11:
	setp.eq.s64 	%p8, %rd8, 0;
	@%p8 bra 	$L__BB0_21;
	and.b64  	%rd13, %rd93, 7;
	setp.lt.u64 	%p9, %rd8, 8;
	@%p9 bra 	$L__BB0_14;
	shl.b64 	%rd125, %rd292, 3;
	add.s64 	%rd126, %rd1, %rd125;
	ld.global.f64 	%fd93, [%rd126];
	add.s64 	%rd127, %rd7, %rd125;
	ld.global.f64 	%fd94, [%rd127];
	sub.f64 	%fd95, %fd94, %fd93;
	st.global.f64 	[%rd127], %fd95;
	ld.global.f64 	%fd96, [%rd126+8];
	ld.global.f64 	%fd97, [%rd127+8];
	sub.f64 	%fd98, %fd97, %fd96;
	st.global.f64 	[%rd127+8], %fd98;
	ld.global.f64 	%fd99, [%rd126+16];
	ld.global.f64 	%fd100, [%rd127+16];
	sub.f64 	%fd101, %fd100, %fd99;
	st.global.f64 	[%rd127+16], %fd101;
	ld.global.f64 	%fd102, [%rd126+24];
	ld.global.f64 	%fd103, [%rd127+24];
	sub.f64 	%fd104, %fd103, %fd102;
	st.global.f64 	[%rd127+24], %fd104;
	ld.global.f64 	%fd105, [%rd126+32];
	ld.global.f64 	%fd106, [%rd127+32];
	sub.f64 	%fd107, %fd106, %fd105;
	st.global.f64 	[%rd127+32], %fd107;
	ld.global.f64 	%fd108, [%rd126+40];
	ld.global.f64 	%fd109, [%rd127+40];
	sub.f64 	%fd110, %fd109, %fd108;
	st.global.f64 	[%rd127+40], %fd110;
	ld.global.f64 	%fd111, [%rd126+48];
	ld.global.f64 	%fd112, [%rd127+48];
	sub.f64 	%fd113, %fd112, %fd111;
	st.global.f64 	[%rd127+48], %fd113;
	ld.global.f64 	%fd114, [%rd126+56];
	ld.global.f64 	%fd115, [%rd127+56];
	sub.f64 	%fd116, %fd115, %fd114;
	st.global.f64 	[%rd127+56], %fd116;
	add.s64 	%rd292, %rd292, 8;
$L__BB0_14:
	setp.eq.s64 	%p10, %rd13, 0;
	@%p10 bra 	$L__BB0_21;
	and.b64  	%rd16, %rd93, 3;
	setp.lt.u64 	%p11, %rd13, 4;
	@%p11 bra 	$L__BB0_17;
	shl.b64 	%rd128, %rd292, 3;
	add.s64 	%rd129, %rd1, %rd128;
	ld.global.f64 	%fd117, [%rd129];
	add.s64 	%rd130, %rd7, %rd128;
	ld.global.f64 	%fd118, [%rd130];
	sub.f64 	%fd119, %fd118, %fd117;
	st.global.f64 	[%rd130], %fd119;
	ld.global.f64 	%fd120, [%rd129+8];
	ld.global.f64 	%fd121, [%rd130+8];
	sub.f64 	%fd122, %fd121, %fd120;
	st.global.f64 	[%rd130+8], %fd122;
	ld.global.f64 	%fd123, [%rd129+16];
	ld.global.f64 	%fd124, [%rd130+16];
	sub.f64 	%fd125, %fd124, %fd123;
	st.global.f64 	[%rd130+16], %fd125;
	ld.global.f64 	%fd126, [%rd129+24];
	ld.global.f64 	%fd127, [%rd130+24];
	sub.f64 	%fd128, %fd127, %fd126;
	st.global.f64 	[%rd130+24], %fd128;
	add.s64 	%rd292, %rd292, 4;
$L__BB0_17:
	setp.eq.s64 	%p12, %rd16, 0;
	@%p12 bra 	$L__BB0_21;
	mov.b64 	%rd295, 0;
$L__BB0_19:
	.pragma "nounroll";
	shl.b64 	%rd132, %rd292, 3;
	add.s64 	%rd133, %rd1, %rd132;
	ld.global.f64 	%fd129, [%rd133];
	add.s64 	%rd134, %rd7, %rd132;
	ld.global.f64 	%fd130, [%rd134];
	sub.f64 	%fd131, %fd130, %fd129;
	st.global.f64 	[%rd134], %fd131;
	add.s64 	%rd292, %rd292, 1;
	add.s64 	%rd295, %rd295, 1;
	setp.eq.s64 	%p13, %rd295, %rd16;
	@%p13 bra 	$L__BB0_21;
	bra.uni 	$L__BB0_19;
$L__BB0_20:
	mov.u64 	%rd135, $str;
	cvta.global.u64 	%rd136, %rd135;
	mov.u64 	%rd137, $str$1;
	cvta.global.u64 	%rd138, %rd137;
	mov.u64 	%rd139, __unnamed_2;
	cvta.global.u64 	%rd140, %rd139;
	{ // callseq 3, 0
	.param .b64 param0;
	st.param.b64 	[param0], %rd136;
	.param .b64 param1;
	st.param.b64 	[param1], %rd138;
	.param .b32 param2;
	st.param.b32 	[param2], 20;
	.param .b64 param3;
	st.param.b64 	[param3], %rd140;
	.param .b64 param4;
	st.param.b64 	[param4], 1;
	call.uni 
	__assertfail, 
	(
	param0, 
	param1, 
	param2, 
	param3, 
	param4
	);
	} // callseq 3
$L__BB0_21:
	setp.ne.s64 	%p14, %rd96, 0;
	@%p14 bra 	$L__BB0_23;
	mov.u64 	%rd141, $str$4;
	cvta.global.u64 	%rd142, %rd141;
	mov.u64 	%rd143, $str$1;
	cvta.global.u64 	%rd144, %rd143;
	mov.u64 	%rd145, __unnamed_2;
	cvta.global.u64 	%rd146, %rd145;
	{ // callseq 4, 0
	.param .b64 param0;
	st.param.b64 	[param0], %rd142;
	.param .b64 param1;
	st.param.b64 	[param1], %rd144;
	.param .b32 param2;
	st.param.b32 	[param2], 21;
	.param .b64 param3;
	st.param.b64 	[param3], %rd146;
	.param .b64 param4;
	st.param.b64 	[param4], 1;
	call.uni 
	__assertfail, 
	(
	param0, 
	param1, 
	param2, 
	param3, 
	param4
	);
	} // callseq 4
$L__BB0_23:
	setp.ne.s64 	%p15, %rd94, 0;
	@%p15 bra 	$L__BB0_25;
	mov.u64 	%rd147, $str$5;
	cvta.global.u64 	%rd148, %rd147;
	mov.u64 	%rd149, $str$1;
	cvta.global.u64 	%rd150, %rd149;
	mov.u64 	%rd151, __unnamed_2;
	cvta.global.u64 	%rd152, %rd151;
	{ // callseq 5, 0
	.param .b64 param0;
	st.param.b64 	[param0], %rd148;
	.param .b64 param1;
	st.param.b64 	[param1], %rd150;
	.param .b32 param2;
	st.param.b32 	[param2], 23;
	.param .b64 param3;
	st.param.b64 	[param3], %rd152;
	.param .b64 param4;
	st.param.b64 	[param4], 1;
	call.uni 
	__assertfail, 
	(
	param0, 
	param1, 
	param2, 
	param3, 
	param4
	);
	} // callseq 5
$L__BB0_25:
	setp.eq.s64 	%p16, %rd93, 0;
	@%p16 bra 	$L__BB0_42;
	mov.b64 	%rd296, 0;
	mov.b16 	%rs21, 0;
	mov.u16 	%rs22, %rs21;
$L__BB0_27:
	setp.eq.s64 	%p17, %rd296, 0;
	mov.f64 	%fd424, 0d0000000000000000;
	@%p17 bra 	$L__BB0_41;
	mul.lo.s64 	%rd24, %rd296, %rd93;
	setp.lt.u64 	%p18, %rd296, 16;
	mov.f64 	%fd424, 0d0000000000000000;
	mov.b64 	%rd299, 0;
	@%p18 bra 	$L__BB0_31;
	and.b64  	%rd299, %rd296, -16;
	mov.f64 	%fd424, 0d0000000000000000;
	mov.b64 	%rd297, 0;
$L__BB0_30:
	.pragma "nounroll";
	add.s64 	%rd156, %rd297, %rd24;
	shl.b64 	%rd157, %rd156, 3;
	add.s64 	%rd158, %rd2, %rd157;
	ld.global.f64 	%fd136, [%rd158];
	shl.b64 	%rd159, %rd297, 3;
	add.s64 	%rd160, %rd3, %rd159;
	ld.local.v2.f64 	{%fd137, %fd138}, [%rd160];
	fma.rn.f64 	%fd139, %fd136, %fd137, %fd424;
	ld.global.f64 	%fd140, [%rd158+8];
	fma.rn.f64 	%fd141, %fd140, %fd138, %fd139;
	ld.global.f64 	%fd142, [%rd158+16];
	ld.local.v2.f64 	{%fd143, %fd144}, [%rd160+16];
	fma.rn.f64 	%fd145, %fd142, %fd143, %fd141;
	ld.global.f64 	%fd146, [%rd158+24];
	fma.rn.f64 	%fd147, %fd146, %fd144, %fd145;
	ld.global.f64 	%fd148, [%rd158+32];
	ld.local.v2.f64 	{%fd149, %fd150}, [%rd160+32];
	fma.rn.f64 	%fd151, %fd148, %fd149, %fd147;
	ld.global.f64 	%fd152, [%rd158+40];
	fma.rn.f64 	%fd153, %fd152, %fd150, %fd151;
	ld.global.f64 	%fd154, [%rd158+48];
	ld.local.v2.f64 	{%fd155, %fd156}, [%rd160+48];
	fma.rn.f64 	%fd157, %fd154, %fd155, %fd153;
	ld.global.f64 	%fd158, [%rd158+56];
	fma.rn.f64 	%fd159, %fd158, %fd156, %fd157;
	ld.global.f64 	%fd160, [%rd158+64];
	ld.local.v2.f64 	{%fd161, %fd162}, [%rd160+64];
	fma.rn.f64 	%fd163, %fd160, %fd161, %fd159;
	ld.global.f64 	%fd164, [%rd158+72];
	fma.rn.f64 	%fd165, %fd164, %fd162, %fd163;
	ld.global.f64 	%fd166, [%rd158+80];
	ld.local.v2.f64 	{%fd167, %fd168}, [%rd160+80];
	fma.rn.f64 	%fd169, %fd166, %fd167, %fd165;
	ld.global.f64 	%fd170, [%rd158+88];
	fma.rn.f64 	%fd171, %fd170, %fd168, %fd169;
	ld.global.f64 	%fd172, [%rd158+96];
	ld.local.v2.f64 	{%fd173, %fd174}, [%rd160+96];
	fma.rn.f64 	%fd175, %fd172, %fd173, %fd171;
	ld.global.f64 	%fd176, [%rd158+104];
	fma.rn.f64 	%fd177, %fd176, %fd174, %fd175;
	ld.global.f64 	%fd178, [%rd158+112];
	ld.local.v2.f64 	{%fd179, %fd180}, [%rd160+112];
	fma.rn.f64 	%fd181, %fd178, %fd179, %fd177;
	ld.global.f64 	%fd182, [%rd158+120];
	fma.rn.f64 	%fd424, %fd182, %fd180, %fd181;
	add.s64 	%rd297, %rd297, 16;
	setp.ne.s64 	%p19, %rd297, %rd299;
	@%p19 bra 	$L__BB0_30;
$L__BB0_31:
	and.b64  	%rd161, %rd296, 15;
	setp.eq.s64 	%p20, %rd161, 0;
	@%p20 bra 	$L__BB0_41;
	cvt.u64.u16 	%rd162, %rs22;
	and.b64  	%rd29, %rd162, 15;
	add.s64 	%rd163, %rd29, -1;
	setp.lt.u64 	%p21, %rd163, 7;
	@%p21 bra 	$L__BB0_34;
	add.s64 	%rd164, %rd299, %rd24;
	shl.b64 	%rd165, %rd164, 3;
	add.s64 	%rd166, %rd2, %rd165;
	ld.global.f64 	%fd184, [%rd166];
	shl.b64 	%rd167, %rd299, 3;
	add.s64 	%rd168, %rd3, %rd167;
	ld.local.f64 	%fd185, [%rd168];
	fma.rn.f64 	%fd186, %fd184, %fd185, %fd424;
	ld.global.f64 	%fd187, [%rd166+8];
	ld.local.f64 	%fd188, [%rd168+8];
	fma.rn.f64 	%fd189, %fd187, %fd188, %fd186;
	ld.global.f64 	%fd190, [%rd166+16];
	ld.local.f64 	%fd191, [%rd168+16];
	fma.rn.f64 	%fd192, %fd190, %fd191, %fd189;
	ld.global.f64 	%fd193, [%rd166+24];
	ld.local.f64 	%fd194, [%rd168+24];
	fma.rn.f64 	%fd195, %fd193, %fd194, %fd192;
	ld.global.f64 	%fd196, [%rd166+32];
	ld.local.f64 	%fd197, [%rd168+32];
	fma.rn.f64 	%fd198, %fd196, %fd197, %fd195;
	ld.global.f64 	%fd199, [%rd166+40];
	ld.local.f64 	%fd200, [%rd168+40];
	fma.rn.f64 	%fd201, %fd199, %fd200, %fd198;
	ld.global.f64 	%fd202, [%rd166+48];
	ld.local.f64 	%fd203, [%rd168+48];
	fma.rn.f64 	%fd204, %fd202, %fd203, %fd201;
	ld.global.f64 	%fd205, [%rd166+56];
	ld.local.f64 	%fd206, [%rd168+56];
	fma.rn.f64 	%fd424, %fd205, %fd206, %fd204;
	add.s64 	%rd299, %rd299, 8;
$L__BB0_34:
	and.b64  	%rd169, %rd29, 7;
	setp.eq.s64 	%p22, %rd169, 0;
	@%p22 bra 	$L__BB0_41;
	cvt.u64.u16 	%rd170, %rs21;
	and.b64  	%rd171, %rd170, 7;
	and.b64  	%rd32, %rd170, 3;
	add.s64 	%rd172, %rd171, -1;
	setp.lt.u64 	%p23, %rd172, 3;
	@%p23 bra 	$L__BB0_37;
	add.s64 	%rd173, %rd299, %rd24;
	shl.b64 	%rd174, %rd173, 3;
	add.s64 	%rd175, %rd2, %rd174;
	ld.global.f64 	%fd208, [%rd175];
	shl.b64 	%rd176, %rd299, 3;
	add.s64 	%rd177, %rd3, %rd176;
	ld.local.f64 	%fd209, [%rd177];
	fma.rn.f64 	%fd210, %fd208, %fd209, %fd424;
	ld.global.f64 	%fd211, [%rd175+8];
	ld.local.f64 	%fd212, [%rd177+8];
	fma.rn.f64 	%fd213, %fd211, %fd212, %fd210;
	ld.global.f64 	%fd214, [%rd175+16];
	ld.local.f64 	%fd215, [%rd177+16];
	fma.rn.f64 	%fd216, %fd214, %fd215, %fd213;
	ld.global.f64 	%fd217, [%rd175+24];
	ld.local.f64 	%fd218, [%rd177+24];
	fma.rn.f64 	%fd424, %fd217, %fd218, %fd216;
	add.s64 	%rd299, %rd299, 4;
$L__BB0_37:
	setp.eq.s64 	%p24, %rd32, 0;
	@%p24 bra 	$L__BB0_41;
	add.s64 	%rd178, %rd299, %rd24;
	shl.b64 	%rd179, %rd178, 3;
	add.s64 	%rd35, %rd2, %rd179;
	ld.global.f64 	%fd219, [%rd35];
	shl.b64 	%rd180, %rd299, 3;
	add.s64 	%rd36, %rd3, %rd180;
	ld.local.f64 	%fd220, [%rd36];
	fma.rn.f64 	%fd424, %fd219, %fd220, %fd424;
	setp.eq.s64 	%p25, %rd32, 1;
	@%p25 bra 	$L__BB0_41;
	ld.global.f64 	%fd221, [%rd35+8];
	ld.local.f64 	%fd222, [%rd36+8];
	fma.rn.f64 	%fd424, %fd221, %fd222, %fd424;
	setp.eq.s64 	%p26, %rd32, 2;
	@%p26 bra 	$L__BB0_41;
	ld.global.f64 	%fd223, [%rd35+16];
	ld.local.f64 	%fd224, [%rd36+16];
	fma.rn.f64 	%fd424, %fd223, %fd224, %fd424;
$L__BB0_41:
	shl.b64 	%rd181, %rd296, 3;
	add.s64 	%rd182, %rd7, %rd181;
	ld.global.f64 	%fd225, [%rd182];
	sub.f64 	%fd226, %fd225, %fd424;
	mad.lo.s64 	%rd183, %rd296, %rd93, %rd296;
	shl.b64 	%rd184, %rd183, 3;
	add.s64 	%rd185, %rd2, %rd184;
	ld.global.f64 	%fd227, [%rd185];
	div.rn.f64 	%fd228, %fd226, %fd227;
	add.s64 	%rd186, %rd3, %rd181;
	st.local.f64 	[%rd186], %fd228;
	add.s64 	%rd296, %rd296, 1;
	setp.eq.s64 	%p27, %rd296, %rd93;
	add.s16 	%rs22, %rs22, 1;
	add.s16 	%rs21, %rs21, 1;
	@%p27 bra 	$L__BB0_43;
	bra.uni 	$L__BB0_27;
$L__BB0_42:
	mov.u64 	%rd187, $str;
	cvta.global.u64 	%rd188, %rd187;
	mov.u64 	%rd189, $str$1;
	cvta.global.u64 	%rd190, %rd189;
	mov.u64 	%rd191, __unnamed_3;
	cvta.global.u64 	%rd192, %rd191;
	{ // callseq 6, 0
	.param .b64 param0;
	st.param.b64 	[param0], %rd188;
	.param .b64 param1;
	st.param.b64 	[param1], %rd190;
	.param .b32 param2;
	st.param.b32 	[param2], 39;
	.param .b64 param3;
	st.param.b64 	[param3], %rd192;
	.param .b64 param4;
	st.param.b64 	[param4], 1;
	call.uni 
	__assertfail, 
	(
	param0, 
	param1, 
	param2, 
	param3, 
	param4
	);
	} // callseq 6
$L__BB0_43:
	setp.ne.s64 	%p28, %rd96, 0;
	@%p28 bra 	$L__BB0_45;
	mov.u64 	%rd193, $str$4;
	cvta.global.u64 	%rd194, %rd193;
	mov.u64 	%rd195, $str$1;
	cvta.global.u64 	%rd196, %rd195;
	mov.u64 	%rd197, __unnamed_3;
	cvta.global.u64 	%rd198, %rd197;
	{ // callseq 7, 0
	.param .b64 param0;
	st.param.b64 	[param0], %rd194;
	.param .b64 param1;
	st.param.b64 	[param1], %rd196;
	.param .b32 param2;
	st.param.b32 	[param2], 40;
	.param .b64 param3;
	st.param.b64 	[param3], %rd198;
	.param .b64 param4;
	st.param.b64 	[param4], 1;
	call.uni 
	__assertfail, 
	(
	param0, 
	param1, 
	param2, 
	param3, 
	param4
	);
	} // callseq 7
$L__BB0_45:
	setp.eq.s64 	%p29, %rd93, 0;
	@%p29 bra 	$L__BB0_62;
	shl.b64 	%rd38, %rd93, 3;
	shl.b64 	%rd39, %rd93, 7;
	mov.b64 	%rd301, 0;
	mov.b16 	%rs23, 0;
	mov.u16 	%rs24, %rs23;
$L__BB0_47:
	sub.s64 	%rd306, %rd93, %rd301;
	add.s64 	%rd41, %rd306, 1;
	max.u64 	%rd42, %rd93, %rd41;
	sub.s64 	%rd200, %rd301, %rd93;
	add.s64 	%rd43, %rd42, %rd200;
	not.b64 	%rd201, %rd301;
	add.s64 	%rd44, %rd93, %rd201;
	setp.eq.s64 	%p30, %rd301, 0;
	mov.f64 	%fd432, 0d0000000000000000;
	@%p30 bra 	$L__BB0_61;
	add.s64 	%rd202, %rd42, %rd301;
	sub.s64 	%rd203, %rd93, %rd202;
	setp.gt.u64 	%p31, %rd203, -16;
	mov.f64 	%fd432, 0d0000000000000000;
	@%p31 bra 	$L__BB0_51;
	and.b64  	%rd304, %rd43, -16;
	mul.lo.s64 	%rd204, %rd38, %rd41;
	shl.b64 	%rd205, %rd301, 3;
	sub.s64 	%rd206, %rd204, %rd205;
	add.s64 	%rd207, %rd2, %rd206;
	add.s64 	%rd303, %rd207, -8;
	add.s64 	%rd208, %rd38, %rd3;
	sub.s64 	%rd209, %rd208, %rd205;
	add.s64 	%rd302, %rd209, 64;
	mov.f64 	%fd432, 0d0000000000000000;
$L__BB0_50:
	.pragma "nounroll";
	ld.global.f64 	%fd233, [%rd303];
	ld.local.f64 	%fd234, [%rd302+-64];
	fma.rn.f64 	%fd235, %fd233, %fd234, %fd432;
	add.s64 	%rd210, %rd303, %rd38;
	ld.global.f64 	%fd236, [%rd210];
	ld.local.f64 	%fd237, [%rd302+-56];
	fma.rn.f64 	%fd238, %fd236, %fd237, %fd235;
	add.s64 	%rd211, %rd210, %rd38;
	ld.global.f64 	%fd239, [%rd211];
	ld.local.f64 	%fd240, [%rd302+-48];
	fma.rn.f64 	%fd241, %fd239, %fd240, %fd238;
	add.s64 	%rd212, %rd211, %rd38;
	ld.global.f64 	%fd242, [%rd212];
	ld.local.f64 	%fd243, [%rd302+-40];
	fma.rn.f64 	%fd244, %fd242, %fd243, %fd241;
	add.s64 	%rd213, %rd212, %rd38;
	ld.global.f64 	%fd245, [%rd213];
	ld.local.f64 	%fd246, [%rd302+-32];
	fma.rn.f64 	%fd247, %fd245, %fd246, %fd244;
	add.s64 	%rd214, %rd213, %rd38;
	ld.global.f64 	%fd248, [%rd214];
	ld.local.f64 	%fd249, [%rd302+-24];
	fma.rn.f64 	%fd250, %fd248, %fd249, %fd247;
	add.s64 	%rd215, %rd214, %rd38;
	ld.global.f64 	%fd251, [%rd215];
	ld.local.f64 	%fd252, [%rd302+-16];
	fma.rn.f64 	%fd253, %fd251, %fd252, %fd250;
	add.s64 	%rd216, %rd215, %rd38;
	ld.global.f64 	%fd254, [%rd216];
	ld.local.f64 	%fd255, [%rd302+-8];
	fma.rn.f64 	%fd256, %fd254, %fd255, %fd253;
	add.s64 	%rd217, %rd216, %rd38;
	ld.global.f64 	%fd257, [%rd217];
	ld.local.f64 	%fd258, [%rd302];
	fma.rn.f64 	%fd259, %fd257, %fd258, %fd256;
	add.s64 	%rd218, %rd217, %rd38;
	ld.global.f64 	%fd260, [%rd218];
	ld.local.f64 	%fd261, [%rd302+8];
	fma.rn.f64 	%fd262, %fd260, %fd261, %fd259;
	add.s64 	%rd219, %rd218, %rd38;
	ld.global.f64 	%fd263, [%rd219];
	ld.local.f64 	%fd264, [%rd302+16];
	fma.rn.f64 	%fd265, %fd263, %fd264, %fd262;
	add.s64 	%rd220, %rd219, %rd38;
	ld.global.f64 	%fd266, [%rd220];
	ld.local.f64 	%fd267, [%rd302+24];
	fma.rn.f64 	%fd268, %fd266, %fd267, %fd265;
	add.s64 	%rd221, %rd220, %rd38;
	ld.global.f64 	%fd269, [%rd221];
	ld.local.f64 	%fd270, [%rd302+32];
	fma.rn.f64 	%fd271, %fd269, %fd270, %fd268;
	add.s64 	%rd222, %rd221, %rd38;
	ld.global.f64 	%fd272, [%rd222];
	ld.local.f64 	%fd273, [%rd302+40];
	fma.rn.f64 	%fd274, %fd272, %fd273, %fd271;
	add.s64 	%rd223, %rd222, %rd38;
	ld.global.f64 	%fd275, [%rd223];
	ld.local.f64 	%fd276, [%rd302+48];
	fma.rn.f64 	%fd277, %fd275, %fd276, %fd274;
	add.s64 	%rd224, %rd223, %rd38;
	ld.global.f64 	%fd278, [%rd224];
	ld.local.f64 	%fd279, [%rd302+56];
	fma.rn.f64 	%fd432, %fd278, %fd279, %fd277;
	add.s64 	%rd306, %rd306, 16;
	add.s64 	%rd304, %rd304, -16;
	add.s64 	%rd303, %rd303, %rd39;
	add.s64 	%rd302, %rd302, 128;
	setp.ne.s64 	%p32, %rd304, 0;
	@%p32 bra 	$L__BB0_50;
$L__BB0_51:
	and.b64  	%rd225, %rd43, 15;
	setp.eq.s64 	%p33, %rd225, 0;
	@%p33 bra 	$L__BB0_61;
	cvt.u16.u64 	%rs13, %rd42;
	cvt.u16.u64 	%rs14, %rd93;
	sub.s16 	%rs15, %rs24, %rs14;
	add.s16 	%rs16, %rs15, %rs13;
	cvt.u64.u16 	%rd226, %rs16;
	and.b64  	%rd58, %rd226, 15;
	add.s64 	%rd227, %rd58, -1;
	setp.lt.u64 	%p34, %rd227, 7;
	@%p34 bra 	$L__BB0_54;
	mad.lo.s64 	%rd228, %rd306, %rd93, %rd44;
	shl.b64 	%rd229, %rd228, 3;
	add.s64 	%rd230, %rd2, %rd229;
	ld.global.f64 	%fd281, [%rd230];
	shl.b64 	%rd231, %rd306, 3;
	add.s64 	%rd232, %rd3, %rd231;
	ld.local.f64 	%fd282, [%rd232];
	fma.rn.f64 	%fd283, %fd281, %fd282, %fd432;
	add.s64 	%rd233, %rd230, %rd38;
	ld.global.f64 	%fd284, [%rd233];
	ld.local.f64 	%fd285, [%rd232+8];
	fma.rn.f64 	%fd286, %fd284, %fd285, %fd283;
	add.s64 	%rd234, %rd233, %rd38;
	ld.global.f64 	%fd287, [%rd234];
	ld.local.f64 	%fd288, [%rd232+16];
	fma.rn.f64 	%fd289, %fd287, %fd288, %fd286;
	add.s64 	%rd235, %rd234, %rd38;
	ld.global.f64 	%fd290, [%rd235];
	ld.local.f64 	%fd291, [%rd232+24];
	fma.rn.f64 	%fd292, %fd290, %fd291, %fd289;
	add.s64 	%rd236, %rd235, %rd38;
	ld.global.f64 	%fd293, [%rd236];
	ld.local.f64 	%fd294, [%rd232+32];
	fma.rn.f64 	%fd295, %fd293, %fd294, %fd292;
	add.s64 	%rd237, %rd236, %rd38;
	ld.global.f64 	%fd296, [%rd237];
	ld.local.f64 	%fd297, [%rd232+40];
	fma.rn.f64 	%fd298, %fd296, %fd297, %fd295;
	add.s64 	%rd238, %rd237, %rd38;
	ld.global.f64 	%fd299, [%rd238];
	ld.local.f64 	%fd300, [%rd232+48];
	fma.rn.f64 	%fd301, %fd299, %fd300, %fd298;
	add.s64 	%rd239, %rd238, %rd38;
	ld.global.f64 	%fd302, [%rd239];
	ld.local.f64 	%fd303, [%rd232+56];
	fma.rn.f64 	%fd432, %fd302, %fd303, %fd301;
	add.s64 	%rd306, %rd306, 8;
$L__BB0_54:
	and.b64  	%rd240, %rd58, 7;
	setp.eq.s64 	%p35, %rd240, 0;
	@%p35 bra 	$L__BB0_61;
	cvt.u16.u64 	%rs17, %rd42;
	cvt.u16.u64 	%rs18, %rd93;
	sub.s16 	%rs19, %rs23, %rs18;
	add.s16 	%rs20, %rs19, %rs17;
	cvt.u64.u16 	%rd241, %rs20;
	and.b64  	%rd242, %rd241, 7;
	and.b64  	%rd61, %rd241, 3;
	add.s64 	%rd243, %rd242, -1;
	setp.lt.u64 	%p36, %rd243, 3;
	@%p36 bra 	$L__BB0_57;
	mad.lo.s64 	%rd244, %rd306, %rd93, %rd44;
	shl.b64 	%rd245, %rd244, 3;
	add.s64 	%rd246, %rd2, %rd245;
	ld.global.f64 	%fd305, [%rd246];
	shl.b64 	%rd247, %rd306, 3;
	add.s64 	%rd248, %rd3, %rd247;
	ld.local.f64 	%fd306, [%rd248];
	fma.rn.f64 	%fd307, %fd305, %fd306, %fd432;
	add.s64 	%rd249, %rd246, %rd38;
	ld.global.f64 	%fd308, [%rd249];
	ld.local.f64 	%fd309, [%rd248+8];
	fma.rn.f64 	%fd310, %fd308, %fd309, %fd307;
	add.s64 	%rd250, %rd249, %rd38;
	ld.global.f64 	%fd311, [%rd250];
	ld.local.f64 	%fd312, [%rd248+16];
	fma.rn.f64 	%fd313, %fd311, %fd312, %fd310;
	add.s64 	%rd251, %rd250, %rd38;
	ld.global.f64 	%fd314, [%rd251];
	ld.local.f64 	%fd315, [%rd248+24];
	fma.rn.f64 	%fd432, %fd314, %fd315, %fd313;
	add.s64 	%rd306, %rd306, 4;
$L__BB0_57:
	setp.eq.s64 	%p37, %rd61, 0;
	@%p37 bra 	$L__BB0_61;
	mad.lo.s64 	%rd252, %rd306, %rd93, %rd44;
	shl.b64 	%rd253, %rd252, 3;
	add.s64 	%rd64, %rd2, %rd253;
	ld.global.f64 	%fd316, [%rd64];
	shl.b64 	%rd254, %rd306, 3;
	add.s64 	%rd65, %rd3, %rd254;
	ld.local.f64 	%fd317, [%rd65];
	fma.rn.f64 	%fd432, %fd316, %fd317, %fd432;
	setp.eq.s64 	%p38, %rd61, 1;
	@%p38 bra 	$L__BB0_61;
	add.s64 	%rd66, %rd64, %rd38;
	ld.global.f64 	%fd318, [%rd66];
	ld.local.f64 	%fd319, [%rd65+8];
	fma.rn.f64 	%fd432, %fd318, %fd319, %fd432;
	setp.eq.s64 	%p39, %rd61, 2;
	@%p39 bra 	$L__BB0_61;
	add.s64 	%rd255, %rd66, %rd38;
	ld.global.f64 	%fd320, [%rd255];
	ld.local.f64 	%fd321, [%rd65+16];
	fma.rn.f64 	%fd432, %fd320, %fd321, %fd432;
$L__BB0_61:
	shl.b64 	%rd256, %rd44, 3;
	add.s64 	%rd257, %rd3, %rd256;
	ld.local.f64 	%fd322, [%rd257];
	sub.f64 	%fd323, %fd322, %fd432;
	mad.lo.s64 	%rd258, %rd44, %rd93, %rd44;
	shl.b64 	%rd259, %rd258, 3;
	add.s64 	%rd260, %rd2, %rd259;
	ld.global.f64 	%fd324, [%rd260];
	div.rn.f64 	%fd325, %fd323, %fd324;
	st.local.f64 	[%rd257], %fd325;
	add.s64 	%rd301, %rd301, 1;
	setp.eq.s64 	%p40, %rd301, %rd93;
	add.s16 	%rs24, %rs24, 1;
	add.s16 	%rs23, %rs23, 1;
	@%p40 bra 	$L__BB0_63;
	bra.uni 	$L__BB0_47;
$L__BB0_62:
	mov.u64 	%rd261, $str;
	cvta.global.u64 	%rd262, %rd261;
	mov.u64 	%rd263, $str$1;
	cvta.global.u64 	%rd264, %rd263;
	mov.u64 	%rd265, __unnamed_4;
	cvta.global.u64 	%rd266, %rd265;
	{ // callseq 8, 0
	.param .b64 param0;
	st.param.b64 	[param0], %rd262;
	.param .b64 param1;
	st.param.b64 	[param1], %rd264;
	.param .b32 param2;
	st.param.b32 	[param2], 58;
	.param .b64 param3;
	st.param.b64 	[param3], %rd266;
	.param .b64 param4;
	st.param.b64 	[param4], 1;
	call.uni 
	__assertfail, 
	(
	param0, 
	param1, 
	param2, 
	param3, 
	param4
	);
	} // callseq 8
$L__BB0_63:
	setp.ne.s64 	%p41, %rd94, 0;
	@%p41 bra 	$L__BB0_65;
	mov.u64 	%rd267, $str$3;
	cvta.global.u64 	%rd268, %rd267;
	mov.u64 	%rd269, $str$1;
	cvta.global.u64 	%rd270, %rd269;
	mov.u64 	%rd271, __unnamed_4;
	cvta.global.u64 	%rd272, %rd271;
	{ // callseq 9, 0
	.param .b64 param0;
	st.param.b64 	[param0], %rd268;
	.param .b64 param1;
	st.param.b64 	[param1], %rd270;
	.param .b32 param2;
	st.param.b32 	[param2], 60;
	.param .b64 param3;
	st.param.b64 	[param3], %rd272;
	.param .b64 param4;
	st.param.b64 	[param4], 1;
	call.uni 
	__assertfail, 
	(
	param0, 
	param1, 
	param2, 
	param3, 
	param4
	);
	} // callseq 9
$L__BB0_65:
	setp.eq.s64 	%p42, %rd93, 0;
	mov.f64 	%fd442, 0d0000000000000000;
	@%p42 bra 	$L__BB0_79;
	add.s64 	%rd274, %rd93, -1;
	and.b64  	%rd68, %rd93, 15;
	setp.lt.u64 	%p43, %rd274, 15;
	mov.f64 	%fd441, 0d0000000000000000;
	mov.b64 	%rd313, 0;
	@%p43 bra 	$L__BB0_69;
	and.b64  	%rd313, %rd93, -16;
	add.s64 	%rd310, %rd3, 64;
	add.s64 	%rd276, %rd118, %rd5;
	add.s64 	%rd309, %rd276, 64;
	mov.f64 	%fd441, 0d0000000000000000;
	mov.u64 	%rd311, %rd313;
$L__BB0_68:
	.pragma "nounroll";
	ld.local.v2.f64 	{%fd330, %fd331}, [%rd310+-64];
	ld.global.f64 	%fd332, [%rd309+-64];
	fma.rn.f64 	%fd333, %fd330, %fd332, %fd441;
	ld.global.f64 	%fd334, [%rd309+-56];
	fma.rn.f64 	%fd335, %fd331, %fd334, %fd333;
	ld.local.v2.f64 	{%fd336, %fd337}, [%rd310+-48];
	ld.global.f64 	%fd338, [%rd309+-48];
	fma.rn.f64 	%fd339, %fd336, %fd338, %fd335;
	ld.global.f64 	%fd340, [%rd309+-40];
	fma.rn.f64 	%fd341, %fd337, %fd340, %fd339;
	ld.local.v2.f64 	{%fd342, %fd343}, [%rd310+-32];
	ld.global.f64 	%fd344, [%rd309+-32];
	fma.rn.f64 	%fd345, %fd342, %fd344, %fd341;
	ld.global.f64 	%fd346, [%rd309+-24];
	fma.rn.f64 	%fd347, %fd343, %fd346, %fd345;
	ld.local.v2.f64 	{%fd348, %fd349}, [%rd310+-16];
	ld.global.f64 	%fd350, [%rd309+-16];
	fma.rn.f64 	%fd351, %fd348, %fd350, %fd347;
	ld.global.f64 	%fd352, [%rd309+-8];
	fma.rn.f64 	%fd353, %fd349, %fd352, %fd351;
	ld.local.v2.f64 	{%fd354, %fd355}, [%rd310];
	ld.global.f64 	%fd356, [%rd309];
	fma.rn.f64 	%fd357, %fd354, %fd356, %fd353;
	ld.global.f64 	%fd358, [%rd309+8];
	fma.rn.f64 	%fd359, %fd355, %fd358, %fd357;
	ld.local.v2.f64 	{%fd360, %fd361}, [%rd310+16];
	ld.global.f64 	%fd362, [%rd309+16];
	fma.rn.f64 	%fd363, %fd360, %fd362, %fd359;
	ld.global.f64 	%fd364, [%rd309+24];
	fma.rn.f64 	%fd365, %fd361, %fd364, %fd363;
	ld.local.v2.f64 	{%fd366, %fd367}, [%rd310+32];
	ld.global.f64 	%fd368, [%rd309+32];
	fma.rn.f64 	%fd369, %fd366, %fd368, %fd365;
	ld.global.f64 	%fd370, [%rd309+40];
	fma.rn.f64 	%fd371, %fd367, %fd370, %fd369;
	ld.local.v2.f64 	{%fd372, %fd373}, [%rd310+48];
	ld.global.f64 	%fd374, [%rd309+48];
	fma.rn.f64 	%fd375, %fd372, %fd374, %fd371;
	ld.global.f64 	%fd376, [%rd309+56];
	fma.rn.f64 	%fd441, %fd373, %fd376, %fd375;
	add.s64 	%rd311, %rd311, -16;
	add.s64 	%rd310, %rd310, 128;
	add.s64 	%rd309, %rd309, 128;
	setp.ne.s64 	%p44, %rd311, 0;
	@%p44 bra 	$L__BB0_68;
$L__BB0_69:
	setp.eq.s64 	%p45, %rd68, 0;
	@%p45 bra 	$L__BB0_78;
	and.b64  	%rd79, %rd93, 7;
	setp.lt.u64 	%p46, %rd68, 8;
	@%p46 bra 	$L__BB0_72;
	shl.b64 	%rd277, %rd313, 3;
	add.s64 	%rd278, %rd3, %rd277;
	ld.local.f64 	%fd378, [%rd278];
	add.s64 	%rd279, %rd7, %rd277;
	ld.global.f64 	%fd379, [%rd279];
	fma.rn.f64 	%fd380, %fd378, %fd379, %fd441;
	ld.local.f64 	%fd381, [%rd278+8];
	ld.global.f64 	%fd382, [%rd279+8];
	fma.rn.f64 	%fd383, %fd381, %fd382, %fd380;
	ld.local.f64 	%fd384, [%rd278+16];
	ld.global.f64 	%fd385, [%rd279+16];
	fma.rn.f64 	%fd386, %fd384, %fd385, %fd383;
	ld.local.f64 	%fd387, [%rd278+24];
	ld.global.f64 	%fd388, [%rd279+24];
	fma.rn.f64 	%fd389, %fd387, %fd388, %fd386;
	ld.local.f64 	%fd390, [%rd278+32];
	ld.global.f64 	%fd391, [%rd279+32];
	fma.rn.f64 	%fd392, %fd390, %fd391, %fd389;
	ld.local.f64 	%fd393, [%rd278+40];
	ld.global.f64 	%fd394, [%rd279+40];
	fma.rn.f64 	%fd395, %fd393, %fd394, %fd392;
	ld.local.f64 	%fd396, [%rd278+48];
	ld.global.f64 	%fd397, [%rd279+48];
	fma.rn.f64 	%fd398, %fd396, %fd397, %fd395;
	ld.local.f64 	%fd399, [%rd278+56];
	ld.global.f64 	%fd400, [%rd279+56];
	fma.rn.f64 	%fd441, %fd399, %fd400, %fd398;
	add.s64 	%rd313, %rd313, 8;
$L__BB0_72:
	setp.eq.s64 	%p47, %rd79, 0;
	@%p47 bra 	$L__BB0_78;
	and.b64  	%rd315, %rd93, 3;
	setp.lt.u64 	%p48, %rd79, 4;
	@%p48 bra 	$L__BB0_75;
	shl.b64 	%rd280, %rd313, 3;
	add.s64 	%rd281, %rd3, %rd280;
	ld.local.f64 	%fd402, [%rd281];
	add.s64 	%rd282, %rd7, %rd280;
	ld.global.f64 	%fd403, [%rd282];
	fma.rn.f64 	%fd404, %fd402, %fd403, %fd441;
	ld.local.f64 	%fd405, [%rd281+8];
	ld.global.f64 	%fd406, [%rd282+8];
	fma.rn.f64 	%fd407, %fd405, %fd406, %fd404;
	ld.local.f64 	%fd408, [%rd281+16];
	ld.global.f64 	%fd409, [%rd282+16];
	fma.rn.f64 	%fd410, %fd408, %fd409, %fd407;
	ld.local.f64 	%fd411, [%rd281+24];
	ld.global.f64 	%fd412, [%rd282+24];
	fma.rn.f64 	%fd441, %fd411, %fd412, %fd410;
	add.s64 	%rd313, %rd313, 4;
$L__BB0_75:
	setp.eq.s64 	%p49, %rd315, 0;
	@%p49 bra 	$L__BB0_78;
	shl.b64 	%rd284, %rd313, 3;
	add.s64 	%rd285, %rd118, %rd284;
	add.s64 	%rd317, %rd5, %rd285;
	add.s64 	%rd316, %rd3, %rd284;
$L__BB0_77:
	.pragma "nounroll";
	ld.local.f64 	%fd413, [%rd316];
	ld.global.f64 	%fd414, [%rd317];
	fma.rn.f64 	%fd441, %fd413, %fd414, %fd441;
	add.s64 	%rd317, %rd317, 8;
	add.s64 	%rd316, %rd316, 8;
	add.s64 	%rd315, %rd315, -1;
	setp.ne.s64 	%p50, %rd315, 0;
	@%p50 bra 	$L__BB0_77;
$L__BB0_78:
	mul.f64 	%fd442, %fd441, 0d3FE0000000000000;
$L__BB0_79:
	ld.param.u64 	%rd289, [_Z17cudaLogMVNormDistmmPdS_S_dS__param_6];
	ld.param.f64 	%fd416, [_Z17cudaLogMVNormDistmmPdS_S_dS__param_5];
	sub.f64 	%fd415, %fd416, %fd442;
	cvta.to.global.u64 	%rd286, %rd289;
	shl.b64 	%rd287, %rd4, 3;
	add.s64 	%rd288, %rd286, %rd287;
	st.global.f64 	[%rd288], %fd415;
$L__BB0_80:
	ret;

}


// ===== COMPILED SASS (sm_100) =====

	.target	sm_100

	.elftype	@"ET_EXEC"


//--------------------- .note.nv.tkinfo           --------------------------
	.section	.note.nv.tkinfo,"",@"SHT_NOTE"
	.sectionflags	@"SHF_NOTE_NV_TKINFO"
	.tkinfo
        /*0018*/ 	.word	0x00000002
        /*0030*/ 	.string	""
        /*0030*/ 	.string	"ptxas"
        /*0030*/ 	.string	"Cuda compilation tools, release 13.0, V13.0.88"
        /*0030*/ 	.string	"Build cuda_13.0.r13.0/compiler.36424714_0"
        /*0030*/ 	.string	"-arch sm_100 -m 64 "



//--------------------- .note.nv.cuinfo           --------------------------
	.section	.note.nv.cuinfo,"",@"SHT_NOTE"
	.sectionflags	@"SHF_NOTE_NV_CUINFO"
        /*0018*/ 	.short	0x0002
        /*001a*/ 	.short	0x0064
        /*001c*/ 	.short	0x0082
	.zero		2


//--------------------- .nv.info                  --------------------------
	.section	.nv.info,"",@"SHT_CUDA_INFO"
	.align	4


	//----- nvinfo : EIATTR_REGCOUNT
	.align		4
        /*0000*/ 	.byte	0x04, 0x2f
        /*0002*/ 	.short	(.L_11 - .L_10)
	.align		4
.L_10:
        /*0004*/ 	.word	index@(_Z17cudaLogMVNormDistmmPdS_S_dS_)
        /*0008*/ 	.word	0x00000028


	//----- nvinfo : EIATTR_FRAME_SIZE
	.align		4
.L_11:
        /*000c*/ 	.byte	0x04, 0x11
        /*000e*/ 	.short	(.L_13 - .L_12)
	.align		4
.L_12:
        /*0010*/ 	.word	index@($__internal_0_$__cuda_sm20_div_rn_f64_full)
        /*0014*/ 	.word	0x00002000


	//----- nvinfo : EIATTR_FRAME_SIZE
	.align		4
.L_13:
        /*0018*/ 	.byte	0x04, 0x11
        /*001a*/ 	.short	(.L_15 - .L_14)
	.align		4
.L_14:
        /*001c*/ 	.word	index@(_Z17cudaLogMVNormDistmmPdS_S_dS_)
        /*0020*/ 	.word	0x00002000


	//----- nvinfo : EIATTR_MIN_STACK_SIZE
	.align		4
.L_15:
        /*0024*/ 	.byte	0x04, 0x12
        /*0026*/ 	.short	(.L_17 - .L_16)
	.align		4
.L_16:
        /*0028*/ 	.word	index@(_Z17cudaLogMVNormDistmmPdS_S_dS_)
        /*002c*/ 	.word	0x00002000
.L_17:


//--------------------- .nv.compat                --------------------------
	.section	.nv.compat,"",@"SHT_CUDA_COMPAT_INFO"
	.align	4
        /*0000*/ 	.byte	0x02, 0x09, 0x00, 0x00, 0x02, 0x02, 0x01, 0x00, 0x02, 0x05, 0x05, 0x00, 0x03, 0x07, 0x01, 0x01
        /*0010*/ 	.byte	0x02, 0x03, 0x00, 0x00, 0x02, 0x06, 0x01, 0x00, 0x04, 0x0b, 0x08, 0x00, 0x01, 0x00, 0x00, 0x00
        /*0020*/ 	.byte	0x00, 0x00, 0x00, 0x00


//--------------------- .nv.info._Z17cudaLogMVNormDistmmPdS_S_dS_ --------------------------
	.section	.nv.info._Z17cudaLogMVNormDistmmPdS_S_dS_,"",@"SHT_CUDA_INFO"
	.sectionflags	@""
	.align	4


	//----- nvinfo : EIATTR_CUDA_API_VERSION
	.align		4
        /*0000*/ 	.byte	0x04, 0x37
        /*0002*/ 	.short	(.L_19 - .L_18)
.L_18:
        /*0004*/ 	.word	0x00000082


	//----- nvinfo : EIATTR_KPARAM_INFO
	.align		4
.L_19:
        /*0008*/ 	.byte	0x04, 0x17
        /*000a*/ 	.short	(.L_21 - .L_20)
.L_20:
        /*000c*/ 	.word	0x00000000
        /*0010*/ 	.short	0x0006
        /*0012*/ 	.short	0x0030
        /*0014*/ 	.byte	0x00, 0xf5, 0x21, 0x00


	//----- nvinfo : EIATTR_KPARAM_INFO
	.align		4
.L_21:
        /*0018*/ 	.byte	0x04, 0x17
        /*001a*/ 	.short	(.L_23 - .L_22)
.L_22:
        /*001c*/ 	.word	0x00000000
        /*0020*/ 	.short	0x0005
        /*0022*/ 	.short	0x0028
        /*0024*/ 	.byte	0x00, 0xf0, 0x21, 0x00


	//----- nvinfo : EIATTR_KPARAM_INFO
	.align		4
.L_23:
        /*0028*/ 	.byte	0x04, 0x17
        /*002a*/ 	.short	(.L_25 - .L_24)
.L_24:
        /*002c*/ 	.word	0x00000000
        /*0030*/ 	.short	0x0004
        /*0032*/ 	.short	0x0020
        /*0034*/ 	.byte	0x00, 0xf5, 0x21, 0x00


	//----- nvinfo : EIATTR_KPARAM_INFO
	.align		4
.L_25:
        /*0038*/ 	.byte	0x04, 0x17
        /*003a*/ 	.short	(.L_27 - .L_26)
.L_26:
        /*003c*/ 	.word	0x00000000
        /*0040*/ 	.short	0x0003
        /*0042*/ 	.short	0x0018
        /*0044*/ 	.byte	0x00, 0xf5, 0x21, 0x00


	//----- nvinfo : EIATTR_KPARAM_INFO
	.align		4
.L_27:
        /*0048*/ 	.byte	0x04, 0x17
        /*004a*/ 	.short	(.L_29 - .L_28)
.L_28:
        /*004c*/ 	.word	0x00000000
        /*0050*/ 	.short	0x0002
        /*0052*/ 	.short	0x0010
        /*0054*/ 	.byte	0x00, 0xf5, 0x21, 0x00


	//----- nvinfo : EIATTR_KPARAM_INFO
	.align		4
.L_29:
        /*0058*/ 	.byte	0x04, 0x17
        /*005a*/ 	.short	(.L_31 - .L_30)
.L_30:
        /*005c*/ 	.word	0x00000000
        /*0060*/ 	.short	0x0001
        /*0062*/ 	.short	0x0008
        /*0064*/ 	.byte	0x00, 0xf0, 0x21, 0x00


	//----- nvinfo : EIATTR_KPARAM_INFO
	.align		4
.L_31:
        /*0068*/ 	.byte	0x04, 0x17
        /*006a*/ 	.short	(.L_33 - .L_32)
.L_32:
        /*006c*/ 	.word	0x00000000
        /*0070*/ 	.short	0x0000
        /*0072*/ 	.short	0x0000
        /*0074*/ 	.byte	0x00, 0xf0, 0x21, 0x00


	//----- nvinfo : EIATTR_SPARSE_MMA_MASK
	.align		4
.L_33:
        /*0078*/ 	.byte	0x03, 0x50
        /*007a*/ 	.short	0x0000


	//----- nvinfo : EIATTR_MAXREG_COUNT
	.align		4
        /*007c*/ 	.byte	0x03, 0x1b
        /*007e*/ 	.short	0x00ff


	//----- nvinfo : EIATTR_EXTERNS
	.align		4
        /*0080*/ 	.byte	0x04, 0x0f
        /*0082*/ 	.short	(.L_35 - .L_34)


	//   ....[0]....
	.align		4
.L_34:
        /*0084*/ 	.word	index@(__assertfail)


	//----- nvinfo : EIATTR_MERCURY_ISA_VERSION
	.align		4
.L_35:
        /*0088*/ 	.byte	0x03, 0x5f
        /*008a*/ 	.short	0x0101


	//----- nvinfo : EIATTR_VRC_CTA_INIT_COUNT
	.align		4
        /*008c*/ 	.byte	0x02, 0x4a
	.zero		1
	.zero		1


	//----- nvinfo : EIATTR_SYSCALL_OFFSETS
	.align		4
        /*0090*/ 	.byte	0x04, 0x46
        /*0092*/ 	.short	(.L_37 - .L_36)


	//   ....[0]....
.L_36:
        /*0094*/ 	.word	0x00000250


	//   ....[1]....
        /*0098*/ 	.word	0x00000390


	//   ....[2]....
        /*009c*/ 	.word	0x000004d0


	//   ....[3]....
        /*00a0*/ 	.word	0x00001570


	//   ....[4]....
        /*00a4*/ 	.word	0x000016b0


	//   ....[5]....
        /*00a8*/ 	.word	0x000017f0


	//   ....[6]....
        /*00ac*/ 	.word	0x000028e0


	//   ....[7]....
        /*00b0*/ 	.word	0x00002a20


	//   ....[8]....
        /*00b4*/ 	.word	0x000040d0


	//   ....[9]....
        /*00b8*/ 	.word	0x00004210


	//----- nvinfo : EIATTR_EXIT_INSTR_OFFSETS
	.align		4
.L_37:
        /*00bc*/ 	.byte	0x04, 0x1c
        /*00be*/ 	.short	(.L_39 - .L_38)


	//   ....[0]....
.L_38:
        /*00c0*/ 	.word	0x000000d0


	//   ....[1]....
        /*00c4*/ 	.word	0x00004da0


	//----- nvinfo : EIATTR_CRS_STACK_SIZE
	.align		4
.L_39:
        /*00c8*/ 	.byte	0x04, 0x1e
        /*00ca*/ 	.short	(.L_41 - .L_40)
.L_40:
        /*00cc*/ 	.word	0x00000000


	//----- nvinfo : EIATTR_CBANK_PARAM_SIZE
	.align		4
.L_41:
        /*00d0*/ 	.byte	0x03, 0x19
        /*00d2*/ 	.short	0x0038


	//----- nvinfo : EIATTR_PARAM_CBANK
	.align		4
        /*00d4*/ 	.byte	0x04, 0x0a
        /*00d6*/ 	.short	(.L_43 - .L_42)
	.align		4
.L_42:
        /*00d8*/ 	.word	index@(.nv.constant0._Z17cudaLogMVNormDistmmPdS_S_dS_)
        /*00dc*/ 	.short	0x0380
        /*00de*/ 	.short	0x0038


	//----- nvinfo : EIATTR_SW_WAR
	.align		4
.L_43:
        /*00e0*/ 	.byte	0x04, 0x36
        /*00e2*/ 	.short	(.L_45 - .L_44)
.L_44:
        /*00e4*/ 	.word	0x00000008
.L_45:


//--------------------- .nv.callgraph             --------------------------
	.section	.nv.callgraph,"",@"SHT_CUDA_CALLGRAPH"
	.align	4
	.sectionentsize	8
	.align		4
        /*0000*/ 	.word	0x00000000
	.align		4
        /*0004*/ 	.word	0xffffffff
	.align		4
        /*0008*/ 	.word	index@(_Z17cudaLogMVNormDistmmPdS_S_dS_)
	.align		4
        /*000c*/ 	.word	index@(__assertfail)
	.align		4
        /*0010*/ 	.word	0x00000000
	.align		4
        /*0014*/ 	.word	0xfffffffe
	.align		4
        /*0018*/ 	.word	0x00000000
	.align		4
        /*001c*/ 	.word	0xfffffffd
	.align		4
        /*0020*/ 	.word	0x00000000
	.align		4
        /*0024*/ 	.word	0xfffffffc


//--------------------- .nv.constant4             --------------------------
	.section	.nv.constant4,"a",@progbits
	.align	8
	.align		8
.nv.constant4:
        /*0000*/ 	.dword	__assertfail
	.align		8
        /*0008*/ 	.dword	__unnamed_1
	.align		8
        /*0010*/ 	.dword	__unnamed_2
	.align		8
        /*0018*/ 	.dword	__unnamed_3
	.align		8
        /*0020*/ 	.dword	__unnamed_4
	.align		8
        /*0028*/ 	.dword	$str
	.align		8
        /*0030*/ 	.dword	$str$1
	.align		8
        /*0038*/ 	.dword	$str$2
	.align		8
        /*0040*/ 	.dword	$str$3
	.align		8
        /*0048*/ 	.dword	$str$4
	.align		8
        /*0050*/ 	.dword	$str$5


//--------------------- .text._Z17cudaLogMVNormDistmmPdS_S_dS_ --------------------------
	.section	.text._Z17cudaLogMVNormDistmmPdS_S_dS_,"ax",@progbits
	.align	128
        .global         _Z17cudaLogMVNormDistmmPdS_S_dS_
        .type           _Z17cudaLogMVNormDistmmPdS_S_dS_,@function
        .size           _Z17cudaLogMVNormDistmmPdS_S_dS_,(.L_x_61 - _Z17cudaLogMVNormDistmmPdS_S_dS_)
        .other          _Z17cudaLogMVNormDistmmPdS_S_dS_,@"STO_CUDA_ENTRY STV_DEFAULT"
_Z17cudaLogMVNormDistmmPdS_S_dS_:
.text._Z17cudaLogMVNormDistmmPdS_S_dS_:
[----:B------:R-:W0:Y:S01]  /*0000*/  LDC R1, c[0x0][0x37c] ;  /* 0x0000df00ff017b82 */ /* 0x000e220000000800 */
[----:B------:R-:W1:Y:S07]  /*0010*/  S2R R3, SR_TID.X ;  /* 0x0000000000037919 */ /* 0x000e6e0000002100 */
[----:B------:R-:W-:Y:S01]  /*0020*/  S2UR UR4, SR_CTAID.Y ;  /* 0x00000000000479c3 */ /* 0x000fe20000002600 */
[----:B------:R-:W2:Y:S01]  /*0030*/  LDCU UR5, c[0x0][0x370] ;  /* 0x00006e00ff0577ac */ /* 0x000ea20008000800 */
[----:B0-----:R-:W-:Y:S01]  /*0040*/  VIADD R1, R1, 0xffffe000 ;  /* 0xffffe00001017836 */ /* 0x001fe20000000000 */
[----:B------:R-:W0:Y:S05]  /*0050*/  LDCU.64 UR8, c[0x0][0x380] ;  /* 0x00007000ff0877ac */ /* 0x000e2a0008000a00 */
[----:B------:R-:W2:Y:S08]  /*0060*/  S2UR UR6, SR_CTAID.X ;  /* 0x00000000000679c3 */ /* 0x000eb00000002500 */
[----:B------:R-:W1:Y:S01]  /*0070*/  LDC R2, c[0x0][0x360] ;  /* 0x0000d800ff027b82 */ /* 0x000e620000000800 */
[----:B--2---:R-:W-:-:S06]  /*0080*/  UIMAD UR4, UR4, UR5, UR6 ;  /* 0x00000005040472a4 */ /* 0x004fcc000f8e0206 */
[----:B-1----:R-:W-:-:S05]  /*0090*/  IMAD R2, R2, UR4, R3 ;  /* 0x0000000402027c24 */ /* 0x002fca000f8e0203 */
[----:B0-----:R-:W-:Y:S02]  /*00a0*/  ISETP.GE.U32.AND P0, PT, R2, UR8, PT ;  /* 0x0000000802007c0c */ /* 0x001fe4000bf06070 */
[----:B------:R-:W-:-:S04]  /*00b0*/  SHF.R.S32.HI R0, RZ, 0x1f, R2 ;  /* 0x0000001fff007819 */ /* 0x000fc80000011402 */
[----:B------:R-:W-:-:S13]  /*00c0*/  ISETP.GE.U32.AND.EX P0, PT, R0, UR9, PT, P0 ;  /* 0x0000000900007c0c */ /* 0x000fda000bf06100 */
[----:B------:R-:W-:Y:S05]  /*00d0*/  @P0 EXIT ;  /* 0x000000000000094d */ /* 0x000fea0003800000 */
[----:B------:R-:W0:Y:S02]  /*00e0*/  LDCU.64 UR4, c[0x0][0x388] ;  /* 0x00007100ff0477ac */ /* 0x000e240008000a00 */
[----:B0-----:R-:W-:Y:S02]  /*00f0*/  UISETP.NE.U32.AND UP0, UPT, UR4, URZ, UPT ;  /* 0x000000ff0400728c */ /* 0x001fe4000bf05070 */
[----:B------:R-:W-:Y:S02]  /*0100*/  IMAD R3, R0, UR4, RZ ;  /* 0x0000000400037c24 */ /* 0x000fe4000f8e02ff */
[----:B------:R-:W-:Y:S01]  /*0110*/  IMAD.WIDE.U32 R18, R2, UR4, RZ ;  /* 0x0000000402127c25 */ /* 0x000fe2000f8e00ff */
[----:B------:R-:W-:-:S03]  /*0120*/  UISETP.NE.AND.EX UP0, UPT, UR5, URZ, UPT, UP0 ;  /* 0x000000ff0500728c */ /* 0x000fc6000bf05300 */
[----:B------:R-:W-:-:S04]  /*0130*/  IMAD R3, R2, UR5, R3 ;  /* 0x0000000502037c24 */ /* 0x000fc8000f8e0203 */
[----:B------:R-:W-:Y:S02]  /*0140*/  IMAD.IADD R25, R19, 0x1, R3 ;  /* 0x0000000113197824 */ /* 0x000fe400078e0203 */
[----:B------:R-:W-:Y:S05]  /*0150*/  BRA.U UP0, `(.L_x_0) ;  /* 0x0000000100407547 */ /* 0x000fea000b800000 */
[----:B------:R-:W-:Y:S01]  /*0160*/  MOV R0, 0x0 ;  /* 0x0000000000007802 */ /* 0x000fe20000000f00 */
[----:B------:R-:W0:Y:S01]  /*0170*/  LDCU.64 UR4, c[0x4][0x28] ;  /* 0x01000500ff0477ac */ /* 0x000e220008000a00 */
[----:B------:R-:W-:Y:S02]  /*0180*/  IMAD.MOV.U32 R8, RZ, RZ, 0x9 ;  /* 0x00000009ff087424 */ /* 0x000fe400078e00ff */
[----:B------:R1:W2:Y:S01]  /*0190*/  LDC.64 R14, c[0x4][R0] ;  /* 0x01000000000e7b82 */ /* 0x0002a20000000a00 */
[----:B------:R-:W3:Y:S01]  /*01a0*/  LDCU.64 UR6, c[0x4][0x30] ;  /* 0x01000600ff0677ac */ /* 0x000ee20008000a00 */
[----:B------:R-:W-:Y:S02]  /*01b0*/  IMAD.MOV.U32 R12, RZ, RZ, 0x1 ;  /* 0x00000001ff0c7424 */ /* 0x000fe400078e00ff */
[----:B------:R-:W-:Y:S01]  /*01c0*/  IMAD.MOV.U32 R13, RZ, RZ, RZ ;  /* 0x000000ffff0d7224 */ /* 0x000fe200078e00ff */
[----:B------:R-:W4:Y:S01]  /*01d0*/  LDCU.64 UR8, c[0x4][0x8] ;  /* 0x01000100ff0877ac */ /* 0x000f220008000a00 */
[----:B0-----:R-:W-:-:S02]  /*01e0*/  IMAD.U32 R4, RZ, RZ, UR4 ;  /* 0x00000004ff047e24 */ /* 0x001fc4000f8e00ff */
[----:B------:R-:W-:Y:S02]  /*01f0*/  IMAD.U32 R5, RZ, RZ, UR5 ;  /* 0x00000005ff057e24 */ /* 0x000fe4000f8e00ff */
[----:B---3--:R-:W-:Y:S02]  /*0200*/  IMAD.U32 R6, RZ, RZ, UR6 ;  /* 0x00000006ff067e24 */ /* 0x008fe4000f8e00ff */
[----:B------:R-:W-:Y:S02]  /*0210*/  IMAD.U32 R7, RZ, RZ, UR7 ;  /* 0x00000007ff077e24 */ /* 0x000fe4000f8e00ff */
[----:B----4-:R-:W-:Y:S02]  /*0220*/  IMAD.U32 R10, RZ, RZ, UR8 ;  /* 0x00000008ff0a7e24 */ /* 0x010fe4000f8e00ff */
[----:B-1----:R-:W-:-:S07]  /*0230*/  IMAD.U32 R11, RZ, RZ, UR9 ;  /* 0x00000009ff0b7e24 */ /* 0x002fce000f8e00ff */
[----:B------:R-:W-:-:S07]  /*0240*/  LEPC R20, `(.L_x_0) ;  /* 0x000000001014794e */ /* 0x000fce0000000000 */
[----:B--2---:R-:W-:Y:S05]  /*0250*/  CALL.ABS.NOINC R14 ;  /* 0x000000000e007343 */ /* 0x004fea0003c00000 */
.L_x_0:
[----:B------:R-:W0:Y:S02]  /*0260*/  LDCU.64 UR4, c[0x0][0x390] ;  /* 0x00007200ff0477ac */ /* 0x000e240008000a00 */
[----:B0-----:R-:W-:-:S04]  /*0270*/  UISETP.NE.U32.AND UP0, UPT, UR4, URZ, UPT ;  /* 0x000000ff0400728c */ /* 0x001fc8000bf05070 */
[----:B------:R-:W-:-:S09]  /*0280*/  UISETP.NE.AND.EX UP0, UPT, UR5, URZ, UPT, UP0 ;  /* 0x000000ff0500728c */ /* 0x000fd2000bf05300 */
        /* <DEDUP_REMOVED lines=17> */
.L_x_1:
        /* <DEDUP_REMOVED lines=20> */
.L_x_2:
[----:B------:R-:W0:Y:S01]  /*04e0*/  LDC.64 R4, c[0x0][0x388] ;  /* 0x0000e200ff047b82 */ /* 0x000e220000000a00 */
[----:B------:R-:W1:Y:S01]  /*04f0*/  LDCU.64 UR4, c[0x0][0x390] ;  /* 0x00007200ff0477ac */ /* 0x000e620008000a00 */
[C---:B------:R-:W-:Y:S01]  /*0500*/  IMAD.SHL.U32 R16, R18.reuse, 0x8, RZ ;  /* 0x0000000812107824 */ /* 0x040fe200078e00ff */
[----:B------:R-:W-:-:S05]  /*0510*/  SHF.L.U64.HI R18, R18, 0x3, R25 ;  /* 0x0000000312127819 */ /* 0x000fca0000010219 */
[----:B------:R-:W2:Y:S01]  /*0520*/  LDC.64 R22, c[0x0][0x358] ;  /* 0x0000d600ff167b82 */ /* 0x000ea20000000a00 */
[----:B-1----:R-:W-:-:S04]  /*0530*/  IADD3 R17, P1, PT, R16, UR4, RZ ;  /* 0x0000000410117c10 */ /* 0x002fc8000ff3e0ff */
[----:B------:R-:W-:Y:S02]  /*0540*/  IADD3.X R19, PT, PT, R18, UR5, RZ, P1, !PT ;  /* 0x0000000512137c10 */ /* 0x000fe40008ffe4ff */
[----:B0-----:R-:W-:-:S04]  /*0550*/  ISETP.NE.U32.AND P0, PT, R4, RZ, PT ;  /* 0x000000ff0400720c */ /* 0x001fc80003f05070 */
[----:B------:R-:W-:-:S13]  /*0560*/  ISETP.NE.AND.EX P0, PT, R5, RZ, PT, P0 ;  /* 0x000000ff0500720c */ /* 0x000fda0003f05300 */
[----:B--2---:R-:W-:Y:S05]  /*0570*/  @!P0 BRA `(.L_x_3) ;  /* 0x0000000c00c08947 */ /* 0x004fea0003800000 */
[----:B------:R-:W-:Y:S01]  /*0580*/  IMAD.MOV.U32 R6, RZ, RZ, -0x1 ;  /* 0xffffffffff067424 */ /* 0x000fe200078e00ff */
[C---:B------:R-:W-:Y:S01]  /*0590*/  LOP3.LUT R11, R4.reuse, 0xf, RZ, 0xc0, !PT ;  /* 0x0000000f040b7812 */ /* 0x040fe200078ec0ff */
[----:B------:R-:W-:Y:S02]  /*05a0*/  IMAD.MOV.U32 R7, RZ, RZ, -0x1 ;  /* 0xffffffffff077424 */ /* 0x000fe400078e00ff */
[----:B------:R-:W-:Y:S01]  /*05b0*/  IMAD.MOV.U32 R0, RZ, RZ, RZ ;  /* 0x000000ffff007224 */ /* 0x000fe200078e00ff */
[----:B------:R-:W-:Y:S01]  /*05c0*/  ISETP.NE.U32.AND P0, PT, R11, RZ, PT ;  /* 0x000000ff0b00720c */ /* 0x000fe20003f05070 */
[----:B------:R-:W-:-:S03]  /*05d0*/  IMAD.WIDE.U32 R6, R4, 0x1, R6 ;  /* 0x0000000104067825 */ /* 0x000fc600078e0006 */
[----:B------:R-:W-:Y:S01]  /*05e0*/  ISETP.NE.AND.EX P0, PT, RZ, RZ, PT, P0 ;  /* 0x000000ffff00720c */ /* 0x000fe20003f05300 */
[----:B------:R-:W-:Y:S01]  /*05f0*/  IMAD.IADD R5, R7, 0x1, R5 ;  /* 0x0000000107057824 */ /* 0x000fe200078e0205 */
[----:B------:R-:W-:Y:S01]  /*0600*/  ISETP.GE.U32.AND P1, PT, R6, 0xf, PT ;  /* 0x0000000f0600780c */ /* 0x000fe20003f26070 */
[----:B------:R-:W-:-:S03]  /*0610*/  IMAD.MOV.U32 R3, RZ, RZ, RZ ;  /* 0x000000ffff037224 */ /* 0x000fc600078e00ff */
[----:B------:R-:W-:-:S13]  /*0620*/  ISETP.GE.U32.AND.EX P1, PT, R5, RZ, PT, P1 ;  /* 0x000000ff0500720c */ /* 0x000fda0003f26110 */
[----:B------:R-:W-:Y:S05]  /*0630*/  @!P1 BRA `(.L_x_4) ;  /* 0x0000000400649947 */ /* 0x000fea0003800000 */
[----:B------:R-:W0:Y:S01]  /*0640*/  LDCU UR4, c[0x0][0x38c] ;  /* 0x00007180ff0477ac */ /* 0x000e220008000800 */
[----:B------:R-:W-:Y:S01]  /*0650*/  BSSY.RECONVERGENT B0, `(.L_x_4) ;  /* 0x0000057000007945 */ /* 0x000fe20003800200 */
[----:B------:R-:W-:Y:S01]  /*0660*/  LOP3.LUT R0, R4, 0xfffffff0, RZ, 0xc0, !PT ;  /* 0xfffffff004007812 */ /* 0x000fe200078ec0ff */
[----:B------:R-:W-:Y:S02]  /*0670*/  IMAD.MOV.U32 R5, RZ, RZ, RZ ;  /* 0x000000ffff057224 */ /* 0x000fe400078e00ff */
[----:B------:R-:W-:Y:S02]  /*0680*/  IMAD.MOV.U32 R10, RZ, RZ, RZ ;  /* 0x000000ffff0a7224 */ /* 0x000fe400078e00ff */
[----:B0-----:R-:W-:-:S07]  /*0690*/  IMAD.U32 R3, RZ, RZ, UR4 ;  /* 0x00000004ff037e24 */ /* 0x001fce000f8e00ff */
.L_x_5:
[----:B------:R-:W0:Y:S01]  /*06a0*/  LDCU.64 UR4, c[0x0][0x398] ;  /* 0x00007300ff0477ac */ /* 0x000e220008000a00 */
[----:B-1----:R-:W-:Y:S01]  /*06b0*/  IMAD.SHL.U32 R6, R5, 0x8, RZ ;  /* 0x0000000805067824 */ /* 0x002fe200078e00ff */
[C---:B------:R-:W-:Y:S02]  /*06c0*/  R2UR UR6, R22.reuse ;  /* 0x00000000160672ca */ /* 0x040fe400000e0000 */
[C---:B------:R-:W-:Y:S02]  /*06d0*/  R2UR UR7, R23.reuse ;  /* 0x00000000170772ca */ /* 0x040fe400000e0000 */
[----:B------:R-:W-:Y:S02]  /*06e0*/  R2UR UR8, R22 ;  /* 0x00000000160872ca */ /* 0x000fe400000e0000 */
[----:B------:R-:W-:Y:S02]  /*06f0*/  R2UR UR9, R23 ;  /* 0x00000000170972ca */ /* 0x000fe400000e0000 */
[----:B------:R-:W-:-:S02]  /*0700*/  SHF.L.U64.HI R12, R5, 0x3, R10 ;  /* 0x00000003050c7819 */ /* 0x000fc4000001020a */
[C---:B0-----:R-:W-:Y:S02]  /*0710*/  IADD3 R8, P1, PT, R6.reuse, UR4, RZ ;  /* 0x0000000406087c10 */ /* 0x041fe4000ff3e0ff */
[----:B------:R-:W-:Y:S02]  /*0720*/  IADD3 R6, P2, PT, R6, R17, RZ ;  /* 0x0000001106067210 */ /* 0x000fe40007f5e0ff */
[----:B------:R-:W-:-:S03]  /*0730*/  IADD3.X R9, PT, PT, R12, UR5, RZ, P1, !PT ;  /* 0x000000050c097c10 */ /* 0x000fc60008ffe4ff */
[----:B------:R-:W-:Y:S02]  /*0740*/  IMAD.X R7, R12, 0x1, R19, P2 ;  /* 0x000000010c077824 */ /* 0x000fe400010e0613 */
[----:B------:R-:W2:Y:S04]  /*0750*/  LDG.E.64 R12, desc[UR6][R8.64] ;  /* 0x00000006080c7981 */ /* 0x000ea8000c1e1b00 */
[----:B------:R-:W2:Y:S01]  /*0760*/  LDG.E.64 R14, desc[UR8][R6.64] ;  /* 0x00000008060e7981 */ /* 0x000ea2000c1e1b00 */
[----:B------:R-:W-:Y:S02]  /*0770*/  R2UR UR4, R22 ;  /* 0x00000000160472ca */ /* 0x000fe400000e0000 */
[----:B------:R-:W-:Y:S01]  /*0780*/  R2UR UR5, R23 ;  /* 0x00000000170572ca */ /* 0x000fe200000e0000 */
[----:B------:R-:W3:Y:S04]  /*0790*/  LDG.E.64 R20, desc[UR8][R6.64+0x8] ;  /* 0x0000080806147981 */ /* 0x000ee8000c1e1b00 */
[----:B------:R-:W4:Y:S01]  /*07a0*/  LDG.E.64 R24, desc[UR8][R6.64+0x10] ;  /* 0x0000100806187981 */ /* 0x000f22000c1e1b00 */
[----:B--2---:R-:W-:-:S07]  /*07b0*/  DADD R12, -R12, R14 ;  /* 0x000000000c0c7229 */ /* 0x004fce000000010e */
[----:B------:R0:W-:Y:S04]  /*07c0*/  STG.E.64 desc[UR4][R6.64], R12 ;  /* 0x0000000c06007986 */ /* 0x0001e8000c101b04 */
[----:B------:R-:W3:Y:S02]  /*07d0*/  LDG.E.64 R14, desc[UR6][R8.64+0x8] ;  /* 0x00000806080e7981 */ /* 0x000ee4000c1e1b00 */
[----:B---3--:R-:W-:-:S07]  /*07e0*/  DADD R14, -R14, R20 ;  /* 0x000000000e0e7229 */ /* 0x008fce0000000114 */
[----:B------:R1:W-:Y:S04]  /*07f0*/  STG.E.64 desc[UR4][R6.64+0x8], R14 ;  /* 0x0000080e06007986 */ /* 0x0003e8000c101b04 */
[----:B------:R-:W4:Y:S02]  /*0800*/  LDG.E.64 R20, desc[UR6][R8.64+0x10] ;  /* 0x0000100608147981 */ /* 0x000f24000c1e1b00 */
[----:B----4-:R-:W-:Y:S02]  /*0810*/  DADD R20, -R20, R24 ;  /* 0x0000000014147229 */ /* 0x010fe40000000118 */
[----:B------:R-:W2:Y:S05]  /*0820*/  LDG.E.64 R24, desc[UR8][R6.64+0x18] ;  /* 0x0000180806187981 */ /* 0x000eaa000c1e1b00 */
[----:B------:R3:W-:Y:S04]  /*0830*/  STG.E.64 desc[UR4][R6.64+0x10], R20 ;  /* 0x0000101406007986 */ /* 0x0007e8000c101b04 */
[----:B0-----:R-:W2:Y:S02]  /*0840*/  LDG.E.64 R12, desc[UR6][R8.64+0x18] ;  /* 0x00001806080c7981 */ /* 0x001ea4000c1e1b00 */
[----:B--2---:R-:W-:-:S02]  /*0850*/  DADD R12, -R12, R24 ;  /* 0x000000000c0c7229 */ /* 0x004fc40000000118 */
[----:B------:R-:W2:Y:S05]  /*0860*/  LDG.E.64 R24, desc[UR8][R6.64+0x20] ;  /* 0x0000200806187981 */ /* 0x000eaa000c1e1b00 */
[----:B------:R0:W-:Y:S04]  /*0870*/  STG.E.64 desc[UR4][R6.64+0x18], R12 ;  /* 0x0000180c06007986 */ /* 0x0001e8000c101b04 */
[----:B-1----:R-:W2:Y:S02]  /*0880*/  LDG.E.64 R14, desc[UR6][R8.64+0x20] ;  /* 0x00002006080e7981 */ /* 0x002ea4000c1e1b00 */
[----:B--2---:R-:W-:-:S02]  /*0890*/  DADD R14, -R14, R24 ;  /* 0x000000000e0e7229 */ /* 0x004fc40000000118 */
[----:B------:R-:W2:Y:S05]  /*08a0*/  LDG.E.64 R24, desc[UR8][R6.64+0x28] ;  /* 0x0000280806187981 */ /* 0x000eaa000c1e1b00 */
[----:B------:R1:W-:Y:S04]  /*08b0*/  STG.E.64 desc[UR4][R6.64+0x20], R14 ;  /* 0x0000200e06007986 */ /* 0x0003e8000c101b04 */
[----:B---3--:R-:W2:Y:S02]  /*08c0*/  LDG.E.64 R20, desc[UR6][R8.64+0x28] ;  /* 0x0000280608147981 */ /* 0x008ea4000c1e1b00 */
[----:B--2---:R-:W-:-:S02]  /*08d0*/  DADD R20, -R20, R24 ;  /* 0x0000000014147229 */ /* 0x004fc40000000118 */
        /* <DEDUP_REMOVED lines=34> */
[----:B---3--:R-:W2:Y:S01]  /*0b00*/  LDG.E.64 R20, desc[UR6][R8.64+0x70] ;  /* 0x0000700608147981 */ /* 0x008ea2000c1e1b00 */
[----:B------:R-:W-:Y:S01]  /*0b10*/  IADD3 R5, P1, PT, R5, 0x10, RZ ;  /* 0x0000001005057810 */ /* 0x000fe20007f3e0ff */
[----:B--2---:R-:W-:-:S02]  /*0b20*/  DADD R20, -R20, R24 ;  /* 0x0000000014147229 */ /* 0x004fc40000000118 */
[----:B------:R-:W2:Y:S05]  /*0b30*/  LDG.E.64 R24, desc[UR8][R6.64+0x78] ;  /* 0x0000780806187981 */ /* 0x000eaa000c1e1b00 */
[----:B------:R1:W-:Y:S04]  /*0b40*/  STG.E.64 desc[UR4][R6.64+0x70], R20 ;  /* 0x0000701406007986 */ /* 0x0003e8000c101b04 */
[----:B0-----:R-:W2:Y:S01]  /*0b50*/  LDG.E.64 R12, desc[UR6][R8.64+0x78] ;  /* 0x00007806080c7981 */ /* 0x001ea2000c1e1b00 */
[----:B------:R-:W-:Y:S01]  /*0b60*/  IMAD.X R10, RZ, RZ, R10, P1 ;  /* 0x000000ffff0a7224 */ /* 0x000fe200008e060a */
[----:B------:R-:W-:-:S04]  /*0b70*/  ISETP.NE.U32.AND P1, PT, R5, R0, PT ;  /* 0x000000000500720c */ /* 0x000fc80003f25070 */
[----:B------:R-:W-:Y:S01]  /*0b80*/  ISETP.NE.AND.EX P1, PT, R10, R3, PT, P1 ;  /* 0x000000030a00720c */ /* 0x000fe20003f25310 */
[----:B--2---:R-:W-:-:S07]  /*0b90*/  DADD R12, -R12, R24 ;  /* 0x000000000c0c7229 */ /* 0x004fce0000000118 */
[----:B------:R1:W-:Y:S05]  /*0ba0*/  STG.E.64 desc[UR4][R6.64+0x78], R12 ;  /* 0x0000780c06007986 */ /* 0x0003ea000c101b04 */
[----:B------:R-:W-:Y:S05]  /*0bb0*/  @P1 BRA `(.L_x_5) ;  /* 0xfffffff800b81947 */ /* 0x000fea000383ffff */
[----:B------:R-:W-:Y:S05]  /*0bc0*/  BSYNC.RECONVERGENT B0 ;  /* 0x0000000000007941 */ /* 0x000fea0003800200 */
.L_x_4:
[----:B------:R-:W-:Y:S05]  /*0bd0*/  @!P0 BRA `(.L_x_6) ;  /* 0x0000000800688947 */ /* 0x000fea0003800000 */
[----:B------:R-:W-:Y:S02]  /*0be0*/  ISETP.GE.U32.AND P0, PT, R11, 0x8, PT ;  /* 0x000000080b00780c */ /* 0x000fe40003f06070 */
[----:B------:R-:W-:Y:S02]  /*0bf0*/  LOP3.LUT R5, R4, 0x7, RZ, 0xc0, !PT ;  /* 0x0000000704057812 */ /* 0x000fe400078ec0ff */
[----:B------:R-:W-:Y:S02]  /*0c00*/  ISETP.GE.U32.AND.EX P0, PT, RZ, RZ, PT, P0 ;  /* 0x000000ffff00720c */ /* 0x000fe40003f06100 */
[----:B------:R-:W-:-:S04]  /*0c10*/  ISETP.NE.U32.AND P1, PT, R5, RZ, PT ;  /* 0x000000ff0500720c */ /* 0x000fc80003f25070 */
[----:B------:R-:W-:-:S07]  /*0c20*/  ISETP.NE.AND.EX P1, PT, RZ, RZ, PT, P1 ;  /* 0x000000ffff00720c */ /* 0x000fce0003f25310 */
[----:B------:R-:W-:Y:S06]  /*0c30*/  @!P0 BRA `(.L_x_7) ;  /* 0x0000000000bc8947 */ /* 0x000fec0003800000 */
        /* <DEDUP_REMOVED lines=42> */
[----:B-1----:R-:W2:Y:S01]  /*0ee0*/  LDG.E.64 R12, desc[UR6][R8.64+0x38] ;  /* 0x00003806080c7981 */ /* 0x002ea2000c1e1b00 */
[----:B------:R-:W-:-:S05]  /*0ef0*/  IADD3 R0, P0, PT, R0, 0x8, RZ ;  /* 0x0000000800007810 */ /* 0x000fca0007f1e0ff */
[----:B------:R-:W-:Y:S01]  /*0f00*/  IMAD.X R3, RZ, RZ, R3, P0 ;  /* 0x000000ffff037224 */ /* 0x000fe200000e0603 */
[----:B--2---:R-:W-:-:S07]  /*0f10*/  DADD R12, -R12, R20 ;  /* 0x000000000c0c7229 */ /* 0x004fce0000000114 */
[----:B------:R3:W-:Y:S04]  /*0f20*/  STG.E.64 desc[UR4][R6.64+0x38], R12 ;  /* 0x0000380c06007986 */ /* 0x0007e8000c101b04 */
.L_x_7:
[----:B------:R-:W-:Y:S04]  /*0f30*/  BSSY.RECONVERGENT B0, `(.L_x_8) ;  /* 0x0000053000007945 */ /* 0x000fe80003800200 */
[----:B------:R-:W-:Y:S05]  /*0f40*/  @!P1 BRA `(.L_x_9) ;  /* 0x0000000400449947 */ /* 0x000fea0003800000 */
[----:B------:R-:W-:Y:S02]  /*0f50*/  ISETP.GE.U32.AND P0, PT, R5, 0x4, PT ;  /* 0x000000040500780c */ /* 0x000fe40003f06070 */
[----:B------:R-:W-:Y:S02]  /*0f60*/  LOP3.LUT R8, R4, 0x3, RZ, 0xc0, !PT ;  /* 0x0000000304087812 */ /* 0x000fe400078ec0ff */
[----:B------:R-:W-:Y:S02]  /*0f70*/  ISETP.GE.U32.AND.EX P0, PT, RZ, RZ, PT, P0 ;  /* 0x000000ffff00720c */ /* 0x000fe40003f06100 */
[----:B------:R-:W-:-:S04]  /*0f80*/  ISETP.NE.U32.AND P1, PT, R8, RZ, PT ;  /* 0x000000ff0800720c */ /* 0x000fc80003f25070 */
[----:B------:R-:W-:-:S07]  /*0f90*/  ISETP.NE.AND.EX P1, PT, RZ, RZ, PT, P1 ;  /* 0x000000ffff00720c */ /* 0x000fce0003f25310 */
[----:B------:R-:W-:Y:S06]  /*0fa0*/  @!P0 BRA `(.L_x_10) ;  /* 0x00000000007c8947 */ /* 0x000fec0003800000 */
[----:B------:R-:W1:Y:S01]  /*0fb0*/  LDCU.64 UR4, c[0x0][0x398] ;  /* 0x00007300ff0477ac */ /* 0x000e620008000a00 */
[----:B------:R-:W-:Y:S01]  /*0fc0*/  IMAD.SHL.U32 R4, R0, 0x8, RZ ;  /* 0x0000000800047824 */ /* 0x000fe200078e00ff */
[C---:B------:R-:W-:Y:S02]  /*0fd0*/  R2UR UR6, R22.reuse ;  /* 0x00000000160672ca */ /* 0x040fe400000e0000 */
[C---:B------:R-:W-:Y:S02]  /*0fe0*/  R2UR UR7, R23.reuse ;  /* 0x00000000170772ca */ /* 0x040fe400000e0000 */
[----:B------:R-:W-:Y:S02]  /*0ff0*/  R2UR UR8, R22 ;  /* 0x00000000160872ca */ /* 0x000fe400000e0000 */
[----:B------:R-:W-:Y:S02]  /*1000*/  R2UR UR9, R23 ;  /* 0x00000000170972ca */ /* 0x000fe400000e0000 */
[----:B---3--:R-:W-:-:S02]  /*1010*/  SHF.L.U64.HI R10, R0, 0x3, R3 ;  /* 0x00000003000a7819 */ /* 0x008fc40000010203 */
[C---:B-1----:R-:W-:Y:S02]  /*1020*/  IADD3 R6, P0, PT, R4.reuse, UR4, RZ ;  /* 0x0000000404067c10 */ /* 0x042fe4000ff1e0ff */
        /* <DEDUP_REMOVED lines=16> */
[----:B------:R-:W3:Y:S05]  /*1130*/  LDG.E.64 R20, desc[UR8][R4.64+0x18] ;  /* 0x0000180804147981 */ /* 0x000eea000c1e1b00 */
[----:B------:R2:W-:Y:S04]  /*1140*/  STG.E.64 desc[UR4][R4.64+0x10], R14 ;  /* 0x0000100e04007986 */ /* 0x0005e8000c101b04 */
[----:B0-----:R-:W3:Y:S01]  /*1150*/  LDG.E.64 R10, desc[UR6][R6.64+0x18] ;  /* 0x00001806060a7981 */ /* 0x001ee2000c1e1b00 */
[----:B------:R-:W-:-:S05]  /*1160*/  IADD3 R0, P0, PT, R0, 0x4, RZ ;  /* 0x0000000400007810 */ /* 0x000fca0007f1e0ff */
[----:B------:R-:W-:Y:S01]  /*1170*/  IMAD.X R3, RZ, RZ, R3, P0 ;  /* 0x000000ffff037224 */ /* 0x000fe200000e0603 */
[----:B---3--:R-:W-:-:S07]  /*1180*/  DADD R10, -R10, R20 ;  /* 0x000000000a0a7229 */ /* 0x008fce0000000114 */
[----:B------:R2:W-:Y:S04]  /*1190*/  STG.E.64 desc[UR4][R4.64+0x18], R10 ;  /* 0x0000180a04007986 */ /* 0x0005e8000c101b04 */
.L_x_10:
[----:B------:R-:W-:Y:S05]  /*11a0*/  @!P1 BRA `(.L_x_9) ;  /* 0x0000000000ac9947 */ /* 0x000fea0003800000 */
[----:B--2---:R-:W0:Y:S01]  /*11b0*/  LDC.64 R4, c[0x0][0x398] ;  /* 0x0000e600ff047b82 */ /* 0x004e220000000a00 */
[----:B-1-3--:R-:W-:Y:S01]  /*11c0*/  IMAD.SHL.U32 R14, R0, 0x8, RZ ;  /* 0x00000008000e7824 */ /* 0x00afe200078e00ff */
[C---:B------:R-:W-:Y:S02]  /*11d0*/  R2UR UR4, R22.reuse ;  /* 0x00000000160472ca */ /* 0x040fe400000e0000 */
[C---:B------:R-:W-:Y:S02]  /*11e0*/  R2UR UR5, R23.reuse ;  /* 0x00000000170572ca */ /* 0x040fe400000e0000 */
[----:B------:R-:W-:Y:S02]  /*11f0*/  R2UR UR6, R22 ;  /* 0x00000000160672ca */ /* 0x000fe400000e0000 */
[----:B------:R-:W-:Y:S02]  /*1200*/  R2UR UR7, R23 ;  /* 0x00000000170772ca */ /* 0x000fe400000e0000 */
[----:B------:R-:W-:-:S02]  /*1210*/  IADD3 R10, P1, PT, R14, R17, RZ ;  /* 0x000000110e0a7210 */ /* 0x000fc40007f3e0ff */
[----:B------:R-:W-:-:S05]  /*1220*/  SHF.L.U64.HI R6, R0, 0x3, R3 ;  /* 0x0000000300067819 */ /* 0x000fca0000010203 */
[----:B------:R-:W-:-:S05]  /*1230*/  IMAD.X R11, R6, 0x1, R19, P1 ;  /* 0x00000001060b7824 */ /* 0x000fca00008e0613 */
[----:B------:R-:W2:Y:S01]  /*1240*/  LDG.E.64 R12, desc[UR6][R10.64] ;  /* 0x000000060a0c7981 */ /* 0x000ea2000c1e1b00 */
[----:B0-----:R-:W-:-:S05]  /*1250*/  IADD3 R14, P0, PT, R14, R4, RZ ;  /* 0x000000040e0e7210 */ /* 0x001fca0007f1e0ff */
[----:B------:R-:W-:-:S05]  /*1260*/  IMAD.X R15, R6, 0x1, R5, P0 ;  /* 0x00000001060f7824 */ /* 0x000fca00000e0605 */
[----:B------:R-:W2:Y:S01]  /*1270*/  LDG.E.64 R6, desc[UR4][R14.64] ;  /* 0x000000040e067981 */ /* 0x000ea2000c1e1b00 */
[----:B------:R-:W-:-:S04]  /*1280*/  ISETP.NE.U32.AND P0, PT, R8, 0x1, PT ;  /* 0x000000010800780c */ /* 0x000fc80003f05070 */
[----:B------:R-:W-:Y:S02]  /*1290*/  ISETP.NE.AND.EX P0, PT, RZ, RZ, PT, P0 ;  /* 0x000000ffff00720c */ /* 0x000fe40003f05300 */
[----:B------:R-:W-:-:S05]  /*12a0*/  IADD3 R0, P1, PT, R0, 0x1, RZ ;  /* 0x0000000100007810 */ /* 0x000fca0007f3e0ff */
[----:B------:R-:W-:Y:S01]  /*12b0*/  IMAD.X R3, RZ, RZ, R3, P1 ;  /* 0x000000ffff037224 */ /* 0x000fe200008e0603 */
[----:B--2---:R-:W-:-:S07]  /*12c0*/  DADD R6, -R6, R12 ;  /* 0x0000000006067229 */ /* 0x004fce000000010c */
[----:B------:R0:W-:Y:S01]  /*12d0*/  STG.E.64 desc[UR4][R10.64], R6 ;  /* 0x000000060a007986 */ /* 0x0001e2000c101b04 */
[----:B------:R-:W-:Y:S05]  /*12e0*/  @!P0 BRA `(.L_x_9) ;  /* 0x00000000005c8947 */ /* 0x000fea0003800000 */
[----:B------:R-:W-:Y:S02]  /*12f0*/  IMAD.MOV.U32 R9, RZ, RZ, 0x1 ;  /* 0x00000001ff097424 */ /* 0x000fe400078e00ff */
[----:B------:R-:W-:-:S07]  /*1300*/  IMAD.MOV.U32 R20, RZ, RZ, RZ ;  /* 0x000000ffff147224 */ /* 0x000fce00078e00ff */
.L_x_11:
[----:B0---4-:R-:W-:Y:S01]  /*1310*/  IMAD.SHL.U32 R10, R0, 0x8, RZ ;  /* 0x00000008000a7824 */ /* 0x011fe200078e00ff */
[C---:B------:R-:W-:Y:S02]  /*1320*/  R2UR UR4, R22.reuse ;  /* 0x00000000160472ca */ /* 0x040fe400000e0000 */
[C---:B------:R-:W-:Y:S02]  /*1330*/  R2UR UR5, R23.reuse ;  /* 0x00000000170572ca */ /* 0x040fe400000e0000 */
[----:B------:R-:W-:Y:S02]  /*1340*/  R2UR UR6, R22 ;  /* 0x00000000160672ca */ /* 0x000fe400000e0000 */
[----:B------:R-:W-:Y:S02]  /*1350*/  R2UR UR7, R23 ;  /* 0x00000000170772ca */ /* 0x000fe400000e0000 */
[----:B------:R-:W-:Y:S02]  /*1360*/  IADD3 R14, P0, PT, R10, R4, RZ ;  /* 0x000000040a0e7210 */ /* 0x000fe40007f1e0ff */
[----:B------:R-:W-:-:S02]  /*1370*/  SHF.L.U64.HI R6, R0, 0x3, R3 ;  /* 0x0000000300067819 */ /* 0x000fc40000010203 */
[----:B------:R-:W-:-:S03]  /*1380*/  IADD3 R10, P1, PT, R10, R17, RZ ;  /* 0x000000110a0a7210 */ /* 0x000fc60007f3e0ff */
[C---:B------:R-:W-:Y:S02]  /*1390*/  IMAD.X R15, R6.reuse, 0x1, R5, P0 ;  /* 0x00000001060f7824 */ /* 0x040fe400000e0605 */
[----:B------:R-:W-:-:S03]  /*13a0*/  IMAD.X R11, R6, 0x1, R19, P1 ;  /* 0x00000001060b7824 */ /* 0x000fc600008e0613 */
[----:B------:R-:W2:Y:S04]  /*13b0*/  LDG.E.64 R6, desc[UR4][R14.64] ;  /* 0x000000040e067981 */ /* 0x000ea8000c1e1b00 */
[----:B------:R-:W2:Y:S01]  /*13c0*/  LDG.E.64 R12, desc[UR6][R10.64] ;  /* 0x000000060a0c7981 */ /* 0x000ea2000c1e1b00 */
[----:B------:R-:W-:Y:S02]  /*13d0*/  IADD3 R9, P0, PT, R9, 0x1, RZ ;  /* 0x0000000109097810 */ /* 0x000fe40007f1e0ff */
[----:B------:R-:W-:-:S03]  /*13e0*/  IADD3 R0, P1, PT, R0, 0x1, RZ ;  /* 0x0000000100007810 */ /* 0x000fc60007f3e0ff */
[----:B------:R-:W-:Y:S01]  /*13f0*/  IMAD.X R20, RZ, RZ, R20, P0 ;  /* 0x000000ffff147224 */ /* 0x000fe200000e0614 */
[----:B------:R-:W-:Y:S01]  /*1400*/  ISETP.NE.U32.AND P0, PT, R9, R8, PT ;  /* 0x000000080900720c */ /* 0x000fe20003f05070 */
[----:B------:R-:W-:-:S03]  /*1410*/  IMAD.X R3, RZ, RZ, R3, P1 ;  /* 0x000000ffff037224 */ /* 0x000fc600008e0603 */
[----:B------:R-:W-:Y:S01]  /*1420*/  ISETP.NE.AND.EX P0, PT, R20, RZ, PT, P0 ;  /* 0x000000ff1400720c */ /* 0x000fe20003f05300 */
[----:B--2---:R-:W-:-:S07]  /*1430*/  DADD R6, -R6, R12 ;  /* 0x0000000006067229 */ /* 0x004fce000000010c */
[----:B------:R4:W-:Y:S05]  /*1440*/  STG.E.64 desc[UR4][R10.64], R6 ;  /* 0x000000060a007986 */ /* 0x0009ea000c101b04 */
[----:B------:R-:W-:Y:S05]  /*1450*/  @P0 BRA `(.L_x_11) ;  /* 0xfffffffc00ac0947 */ /* 0x000fea000383ffff */
.L_x_9:
[----:B------:R-:W-:Y:S05]  /*1460*/  BSYNC.RECONVERGENT B0 ;  /* 0x0000000000007941 */ /* 0x000fea0003800200 */
.L_x_8:
[----:B------:R-:W-:Y:S05]  /*1470*/  BRA `(.L_x_6) ;  /* 0x0000000000407947 */ /* 0x000fea0003800000 */
.L_x_3:
[----:B------:R-:W-:Y:S01]  /*1480*/  MOV R14, 0x0 ;  /* 0x00000000000e7802 */ /* 0x000fe20000000f00 */
[----:B------:R-:W0:Y:S01]  /*1490*/  LDCU.64 UR6, c[0x4][0x28] ;  /* 0x01000500ff0677ac */ /* 0x000e220008000a00 */
[----:B------:R-:W-:Y:S02]  /*14a0*/  IMAD.MOV.U32 R8, RZ, RZ, 0x14 ;  /* 0x00000014ff087424 */ /* 0x000fe400078e00ff */
[----:B------:R-:W-:Y:S01]  /*14b0*/  IMAD.MOV.U32 R12, RZ, RZ, 0x1 ;  /* 0x00000001ff0c7424 */ /* 0x000fe200078e00ff */
[----:B------:R-:W1:Y:S01]  /*14c0*/  LDCU.64 UR8, c[0x4][0x30] ;  /* 0x01000600ff0877ac */ /* 0x000e620008000a00 */
[----:B------:R-:W2:Y:S01]  /*14d0*/  LDC.64 R14, c[0x4][R14] ;  /* 0x010000000e0e7b82 */ /* 0x000ea20000000a00 */
[----:B------:R-:W-:Y:S01]  /*14e0*/  IMAD.MOV.U32 R13, RZ, RZ, RZ ;  /* 0x000000ffff0d7224 */ /* 0x000fe200078e00ff */
[----:B------:R-:W3:Y:S01]  /*14f0*/  LDCU.64 UR4, c[0x4][0x10] ;  /* 0x01000200ff0477ac */ /* 0x000ee20008000a00 */
[----:B0-----:R-:W-:Y:S02]  /*1500*/  IMAD.U32 R4, RZ, RZ, UR6 ;  /* 0x00000006ff047e24 */ /* 0x001fe4000f8e00ff */
[----:B------:R-:W-:-:S02]  /*1510*/  IMAD.U32 R5, RZ, RZ, UR7 ;  /* 0x00000007ff057e24 */ /* 0x000fc4000f8e00ff */
[----:B-1----:R-:W-:Y:S02]  /*1520*/  IMAD.U32 R6, RZ, RZ, UR8 ;  /* 0x00000008ff067e24 */ /* 0x002fe4000f8e00ff */
[----:B------:R-:W-:Y:S02]  /*1530*/  IMAD.U32 R7, RZ, RZ, UR9 ;  /* 0x00000009ff077e24 */ /* 0x000fe4000f8e00ff */
[----:B---3--:R-:W-:Y:S02]  /*1540*/  IMAD.U32 R10, RZ, RZ, UR4 ;  /* 0x00000004ff0a7e24 */ /* 0x008fe4000f8e00ff */
[----:B------:R-:W-:-:S07]  /*1550*/  IMAD.U32 R11, RZ, RZ, UR5 ;  /* 0x00000005ff0b7e24 */ /* 0x000fce000f8e00ff */
[----:B------:R-:W-:-:S07]  /*1560*/  LEPC R20, `(.L_x_6) ;  /* 0x000000001014794e */ /* 0x000fce0000000000 */
[----:B--2---:R-:W-:Y:S05]  /*1570*/  CALL.ABS.NOINC R14 ;  /* 0x000000000e007343 */ /* 0x004fea0003c00000 */
.L_x_6:
[----:B------:R-:W5:Y:S02]  /*1580*/  LDCU.64 UR4, c[0x0][0x3a0] ;  /* 0x00007400ff0477ac */ /* 0x000f640008000a00 */
[----:B-----5:R-:W-:-:S04]  /*1590*/  UISETP.NE.U32.AND UP0, UPT, UR4, URZ, UPT ;  /* 0x000000ff0400728c */ /* 0x020fc8000bf05070 */
[----:B------:R-:W-:-:S09]  /*15a0*/  UISETP.NE.AND.EX UP0, UPT, UR5, URZ, UPT, UP0 ;  /* 0x000000ff0500728c */ /* 0x000fd2000bf05300 */
[----:B------:R-:W-:Y:S05]  /*15b0*/  BRA.U UP0, `(.L_x_12) ;  /* 0x0000000100407547 */ /* 0x000fea000b800000 */
[----:B-123--:R-:W-:Y:S01]  /*15c0*/  MOV R14, 0x0 ;  /* 0x00000000000e7802 */ /* 0x00efe20000000f00 */
[----:B------:R-:W1:Y:S01]  /*15d0*/  LDCU.64 UR4, c[0x4][0x48] ;  /* 0x01000900ff0477ac */ /* 0x000e620008000a00 */
[----:B------:R-:W-:Y:S02]  /*15e0*/  IMAD.MOV.U32 R8, RZ, RZ, 0x15 ;  /* 0x00000015ff087424 */ /* 0x000fe400078e00ff */
[----:B------:R-:W-:Y:S01]  /*15f0*/  IMAD.MOV.U32 R12, RZ, RZ, 0x1 ;  /* 0x00000001ff0c7424 */ /* 0x000fe200078e00ff */
[----:B------:R-:W0:Y:S01]  /*1600*/  LDCU.64 UR6, c[0x4][0x30] ;  /* 0x01000600ff0677ac */ /* 0x000e220008000a00 */
[----:B------:R-:W2:Y:S01]  /*1610*/  LDC.64 R14, c[0x4][R14] ;  /* 0x010000000e0e7b82 */ /* 0x000ea20000000a00 */
[----:B------:R-:W-:Y:S01]  /*1620*/  IMAD.MOV.U32 R13, RZ, RZ, RZ ;  /* 0x000000ffff0d7224 */ /* 0x000fe200078e00ff */
[----:B------:R-:W3:Y:S01]  /*1630*/  LDCU.64 UR8, c[0x4][0x10] ;  /* 0x01000200ff0877ac */ /* 0x000ee20008000a00 */
[----:B-1----:R-:W-:Y:S02]  /*1640*/  IMAD.U32 R4, RZ, RZ, UR4 ;  /* 0x00000004ff047e24 */ /* 0x002fe4000f8e00ff */
[----:B------:R-:W-:-:S02]  /*1650*/  IMAD.U32 R5, RZ, RZ, UR5 ;  /* 0x00000005ff057e24 */ /* 0x000fc4000f8e00ff */
[----:B0---4-:R-:W-:Y:S02]  /*1660*/  IMAD.U32 R6, RZ, RZ, UR6 ;  /* 0x00000006ff067e24 */ /* 0x011fe4000f8e00ff */
[----:B------:R-:W-:Y:S02]  /*1670*/  IMAD.U32 R7, RZ, RZ, UR7 ;  /* 0x00000007ff077e24 */ /* 0x000fe4000f8e00ff */
[----:B---3--:R-:W-:Y:S02]  /*1680*/  IMAD.U32 R10, RZ, RZ, UR8 ;  /* 0x00000008ff0a7e24 */ /* 0x008fe4000f8e00ff */
[----:B------:R-:W-:-:S07]  /*1690*/  IMAD.U32 R11, RZ, RZ, UR9 ;  /* 0x00000009ff0b7e24 */ /* 0x000fce000f8e00ff */
[----:B------:R-:W-:-:S07]  /*16a0*/  LEPC R20, `(.L_x_12) ;  /* 0x000000001014794e */ /* 0x000fce0000000000 */
[----:B--2---:R-:W-:Y:S05]  /*16b0*/  CALL.ABS.NOINC R14 ;  /* 0x000000000e007343 */ /* 0x004fea0003c00000 */
.L_x_12:
        /* <DEDUP_REMOVED lines=20> */
.L_x_13:
[----:B------:R-:W5:Y:S02]  /*1800*/  LDCU.64 UR4, c[0x0][0x388] ;  /* 0x00007100ff0477ac */ /* 0x000f640008000a00 */
[----:B-----5:R-:W-:-:S04]  /*1810*/  UISETP.NE.U32.AND UP0, UPT, UR4, URZ, UPT ;  /* 0x000000ff0400728c */ /* 0x020fc8000bf05070 */
[----:B------:R-:W-:-:S09]  /*1820*/  UISETP.NE.AND.EX UP0, UPT, UR5, URZ, UPT, UP0 ;  /* 0x000000ff0500728c */ /* 0x000fd2000bf05300 */
[----:B------:R-:W-:Y:S05]  /*1830*/  BRA.U !UP0, `(.L_x_14) ;  /* 0x0000000d08ec7547 */ /* 0x000fea000b800000 */
[----:B------:R-:W-:Y:S01]  /*1840*/  BSSY.RECONVERGENT B0, `(.L_x_15) ;  /* 0x00000f9000007945 */ /* 0x000fe20003800200 */
[----:B------:R-:W-:Y:S01]  /*1850*/  IMAD.MOV.U32 R3, RZ, RZ, RZ ;  /* 0x000000ffff037224 */ /* 0x000fe200078e00ff */
[----:B-123--:R-:W-:Y:S01]  /*1860*/  PRMT R13, RZ, 0x7610, R13 ;  /* 0x00007610ff0d7816 */ /* 0x00efe2000000000d */
[----:B------:R-:W-:Y:S01]  /*1870*/  IMAD.MOV.U32 R0, RZ, RZ, RZ ;  /* 0x000000ffff007224 */ /* 0x000fe200078e00ff */
[----:B------:R-:W-:-:S07]  /*1880*/  PRMT R12, RZ, 0x7610, R12 ;  /* 0x00007610ff0c7816 */ /* 0x000fce000000000c */
.L_x_28:
[----:B------:R-:W-:Y:S01]  /*1890*/  ISETP.NE.U32.AND P0, PT, R3, RZ, PT ;  /* 0x000000ff0300720c */ /* 0x000fe20003f05070 */
[----:B------:R-:W-:Y:S01]  /*18a0*/  BSSY.RECONVERGENT B1, `(.L_x_16) ;  /* 0x00000c2000017945 */ /* 0x000fe20003800200 */
[----:B------:R-:W-:Y:S02]  /*18b0*/  CS2R R28, SRZ ;  /* 0x00000000001c7805 */ /* 0x000fe4000001ff00 */
[----:B------:R-:W-:-:S13]  /*18c0*/  ISETP.NE.AND.EX P0, PT, R0, RZ, PT, P0 ;  /* 0x000000ff0000720c */ /* 0x000fda0003f05300 */
[----:B------:R-:W-:Y:S05]  /*18d0*/  @!P0 BRA `(.L_x_17) ;  /* 0x0000000800f88947 */ /* 0x000fea0003800000 */
[C---:B------:R-:W-:Y:S01]  /*18e0*/  ISETP.GE.U32.AND P0, PT, R3.reuse, 0x10, PT ;  /* 0x000000100300780c */ /* 0x040fe20003f06070 */
[----:B------:R-:W-:Y:S01]  /*18f0*/  BSSY.RECONVERGENT B2, `(.L_x_18) ;  /* 0x0000046000027945 */ /* 0x000fe20003800200 */
[----:B------:R-:W-:Y:S02]  /*1900*/  LOP3.LUT P1, RZ, R3, 0xf, RZ, 0xc0, !PT ;  /* 0x0000000f03ff7812 */ /* 0x000fe4000782c0ff */
[----:B------:R-:W-:Y:S02]  /*1910*/  CS2R R14, SRZ ;  /* 0x00000000000e7805 */ /* 0x000fe4000001ff00 */
[----:B------:R-:W-:Y:S02]  /*1920*/  ISETP.GE.U32.AND.EX P0, PT, R0, RZ, PT, P0 ;  /* 0x000000ff0000720c */ /* 0x000fe40003f06100 */
[----:B------:R-:W-:-:S11]  /*1930*/  CS2R R28, SRZ ;  /* 0x00000000001c7805 */ /* 0x000fd6000001ff00 */
[----:B------:R-:W-:Y:S05]  /*1940*/  @!P0 BRA `(.L_x_19) ;  /* 0x0000000400008947 */ /* 0x000fea0003800000 */
[----:B------:R-:W-:Y:S01]  /*1950*/  LOP3.LUT R15, R3, 0xfffffff0, RZ, 0xc0, !PT ;  /* 0xfffffff0030f7812 */ /* 0x000fe200078ec0ff */
[----:B------:R-:W-:Y:S01]  /*1960*/  IMAD.MOV.U32 R14, RZ, RZ, R0 ;  /* 0x000000ffff0e7224 */ /* 0x000fe200078e0000 */
[----:B------:R-:W-:Y:S02]  /*1970*/  CS2R R20, SRZ ;  /* 0x0000000000147805 */ /* 0x000fe4000001ff00 */
[----:B------:R-:W-:-:S07]  /*1980*/  CS2R R28, SRZ ;  /* 0x00000000001c7805 */ /* 0x000fce000001ff00 */
.L_x_20:
[----:B------:R-:W1:Y:S01]  /*1990*/  LDCU.64 UR4, c[0x0][0x388] ;  /* 0x00007100ff0477ac */ /* 0x000e620008000a00 */
[----:B------:R-:W-:Y:S02]  /*19a0*/  IMAD.MOV.U32 R4, RZ, RZ, R21 ;  /* 0x000000ffff047224 */ /* 0x000fe400078e0015 */
[----:B------:R-:W-:Y:S01]  /*19b0*/  IMAD.MOV.U32 R5, RZ, RZ, R20 ;  /* 0x000000ffff057224 */ /* 0x000fe200078e0014 */
[----:B------:R-:W2:Y:S01]  /*19c0*/  LDCU.64 UR6, c[0x0][0x3a0] ;  /* 0x00007400ff0677ac */ /* 0x000ea20008000a00 */
[----:B------:R-:W-:-:S05]  /*19d0*/  IMAD.U32 R24, R21, 0x8, R1 ;  /* 0x0000000815187824 */ /* 0x000fca00078e0001 */
[----:B0---4-:R-:W3:Y:S01]  /*19e0*/  LDL.128 R8, [R24] ;  /* 0x0000000018087983 */ /* 0x011ee20000100c00 */
[----:B-1----:R-:W-:Y:S02]  /*19f0*/  IMAD R6, R0, UR4, RZ ;  /* 0x0000000400067c24 */ /* 0x002fe4000f8e02ff */
[----:B------:R-:W-:Y:S01]  /*1a00*/  IMAD.WIDE.U32 R4, R3, UR4, R4 ;  /* 0x0000000403047c25 */ /* 0x000fe2000f8e0004 */
[----:B------:R-:W-:-:S03]  /*1a10*/  R2UR UR4, R22 ;  /* 0x00000000160472ca */ /* 0x000fc600000e0000 */
[----:B------:R-:W-:Y:S01]  /*1a20*/  IMAD R7, R3, UR5, R6 ;  /* 0x0000000503077c24 */ /* 0x000fe2000f8e0206 */
[----:B------:R-:W-:Y:S02]  /*1a30*/  R2UR UR5, R23 ;  /* 0x00000000170572ca */ /* 0x000fe400000e0000 */
[----:B--2---:R-:W-:Y:S01]  /*1a40*/  LEA R26, P0, R4, UR6, 0x3 ;  /* 0x00000006041a7c11 */ /* 0x004fe2000f8018ff */
[----:B------:R-:W-:Y:S01]  /*1a50*/  IMAD.IADD R5, R5, 0x1, R7 ;  /* 0x0000000105057824 */ /* 0x000fe200078e0207 */
[----:B------:R-:W-:-:S04]  /*1a60*/  R2UR UR6, R22 ;  /* 0x00000000160672ca */ /* 0x000fc800000e0000 */
[----:B------:R-:W-:Y:S02]  /*1a70*/  LEA.HI.X R27, R4, UR7, R5, 0x3, P0 ;  /* 0x00000007041b7c11 */ /* 0x000fe400080f1c05 */
[----:B------:R-:W-:Y:S01]  /*1a80*/  R2UR UR7, R23 ;  /* 0x00000000170772ca */ /* 0x000fe200000e0000 */
[----:B------:R-:W2:Y:S04]  /*1a90*/  LDL.128 R4, [R24+0x10] ;  /* 0x0000100018047983 */ /* 0x000ea80000100c00 */
[----:B------:R-:W3:Y:S04]  /*1aa0*/  LDG.E.64 R34, desc[UR4][R26.64] ;  /* 0x000000041a227981 */ /* 0x000ee8000c1e1b00 */
[----:B------:R-:W2:Y:S04]  /*1ab0*/  LDG.E.64 R30, desc[UR4][R26.64+0x10] ;  /* 0x000010041a1e7981 */ /* 0x000ea8000c1e1b00 */
[----:B------:R-:W4:Y:S01]  /*1ac0*/  LDG.E.64 R32, desc[UR6][R26.64+0x8] ;  /* 0x000008061a207981 */ /* 0x000f22000c1e1b00 */
[----:B---3--:R-:W-:-:S03]  /*1ad0*/  DFMA R28, R34, R8, R28 ;  /* 0x00000008221c722b */ /* 0x008fc6000000001c */
[----:B------:R-:W3:Y:S05]  /*1ae0*/  LDG.E.64 R34, desc[UR4][R26.64+0x18] ;  /* 0x000018041a227981 */ /* 0x000eea000c1e1b00 */
[----:B----4-:R-:W-:Y:S01]  /*1af0*/  DFMA R28, R10, R32, R28 ;  /* 0x000000200a1c722b */ /* 0x010fe2000000001c */
[----:B------:R-:W4:Y:S04]  /*1b00*/  LDG.E.64 R32, desc[UR6][R26.64+0x20] ;  /* 0x000020061a207981 */ /* 0x000f28000c1e1b00 */
[----:B------:R-:W4:Y:S03]  /*1b10*/  LDL.128 R8, [R24+0x20] ;  /* 0x0000200018087983 */ /* 0x000f260000100c00 */
[----:B--2---:R-:W-:-:S02]  /*1b20*/  DFMA R4, R30, R4, R28 ;  /* 0x000000041e04722b */ /* 0x004fc4000000001c */
[----:B------:R-:W2:Y:S04]  /*1b30*/  LDG.E.64 R28, desc[UR4][R26.64+0x28] ;  /* 0x000028041a1c7981 */ /* 0x000ea8000c1e1b00 */
[----:B------:R-:W5:Y:S02]  /*1b40*/  LDG.E.64 R30, desc[UR4][R26.64+0x30] ;  /* 0x000030041a1e7981 */ /* 0x000f64000c1e1b00 */
[----:B---3--:R-:W-:Y:S02]  /*1b50*/  DFMA R34, R6, R34, R4 ;  /* 0x000000220622722b */ /* 0x008fe40000000004 */
[----:B------:R-:W5:Y:S06]  /*1b60*/  LDL.128 R4, [R24+0x30] ;  /* 0x0000300018047983 */ /* 0x000f6c0000100c00 */
[----:B----4-:R-:W-:Y:S01]  /*1b70*/  DFMA R34, R32, R8, R34 ;  /* 0x000000082022722b */ /* 0x010fe20000000022 */
[----:B------:R-:W3:Y:S07]  /*1b80*/  LDG.E.64 R32, desc[UR6][R26.64+0x38] ;  /* 0x000038061a207981 */ /* 0x000eee000c1e1b00 */
[----:B--2---:R-:W-:Y:S01]  /*1b90*/  DFMA R34, R10, R28, R34 ;  /* 0x0000001c0a22722b */ /* 0x004fe20000000022 */
[----:B------:R-:W2:Y:S04]  /*1ba0*/  LDG.E.64 R28, desc[UR4][R26.64+0x40] ;  /* 0x000040041a1c7981 */ /* 0x000ea8000c1e1b00 */
[----:B------:R-:W2:Y:S03]  /*1bb0*/  LDL.128 R8, [R24+0x40] ;  /* 0x0000400018087983 */ /* 0x000ea60000100c00 */
[----:B-----5:R-:W-:Y:S01]  /*1bc0*/  DFMA R34, R30, R4, R34 ;  /* 0x000000041e22722b */ /* 0x020fe20000000022 */
[----:B------:R-:W4:Y:S07]  /*1bd0*/  LDG.E.64 R30, desc[UR4][R26.64+0x48] ;  /* 0x000048041a1e7981 */ /* 0x000f2e000c1e1b00 */
[----:B---3--:R-:W-:Y:S01]  /*1be0*/  DFMA R34, R6, R32, R34 ;  /* 0x000000200622722b */ /* 0x008fe20000000022 */
[----:B------:R-:W3:Y:S04]  /*1bf0*/  LDG.E.64 R32, desc[UR6][R26.64+0x50] ;  /* 0x000050061a207981 */ /* 0x000ee8000c1e1b00 */
[----:B------:R-:W3:Y:S03]  /*1c00*/  LDL.128 R4, [R24+0x50] ;  /* 0x0000500018047983 */ /* 0x000ee60000100c00 */
[----:B--2---:R-:W-:Y:S01]  /*1c10*/  DFMA R8, R28, R8, R34 ;  /* 0x000000081c08722b */ /* 0x004fe20000000022 */
[----:B------:R-:W2:Y:S07]  /*1c20*/  LDG.E.64 R28, desc[UR4][R26.64+0x58] ;  /* 0x000058041a1c7981 */ /* 0x000eae000c1e1b00 */
[----:B----4-:R-:W-:Y:S01]  /*1c30*/  DFMA R8, R10, R30, R8 ;  /* 0x0000001e0a08722b */ /* 0x010fe20000000008 */
[----:B------:R-:W4:Y:S07]  /*1c40*/  LDG.E.64 R30, desc[UR6][R26.64+0x68] ;  /* 0x000068061a1e7981 */ /* 0x000f2e000c1e1b00 */
[----:B---3--:R-:W-:-:S02]  /*1c50*/  DFMA R4, R32, R4, R8 ;  /* 0x000000042004722b */ /* 0x008fc40000000008 */
[----:B------:R-:W3:Y:S04]  /*1c60*/  LDL.128 R8, [R24+0x60] ;  /* 0x0000600018087983 */ /* 0x000ee80000100c00 */
[----:B------:R-:W3:Y:S02]  /*1c70*/  LDG.E.64 R32, desc[UR4][R26.64+0x60] ;  /* 0x000060041a207981 */ /* 0x000ee4000c1e1b00 */
[----:B--2---:R-:W-:Y:S02]  /*1c80*/  DFMA R28, R6, R28, R4 ;  /* 0x0000001c061c722b */ /* 0x004fe40000000004 */
[----:B------:R-:W2:Y:S04]  /*1c90*/  LDL.128 R4, [R24+0x70] ;  /* 0x0000700018047983 */ /* 0x000ea80000100c00 */
[----:B------:R-:W2:Y:S04]  /*1ca0*/  LDG.E.64 R24, desc[UR4][R26.64+0x70] ;  /* 0x000070041a187981 */ /* 0x000ea8000c1e1b00 */
[----:B------:R-:W5:Y:S01]  /*1cb0*/  LDG.E.64 R26, desc[UR6][R26.64+0x78] ;  /* 0x000078061a1a7981 */ /* 0x000f62000c1e1b00 */
[----:B------:R-:W-:-:S05]  /*1cc0*/  IADD3 R21, P0, PT, R21, 0x10, RZ ;  /* 0x0000001015157810 */ /* 0x000fca0007f1e0ff */
[----:B------:R-:W-:Y:S01]  /*1cd0*/  IMAD.X R20, RZ, RZ, R20, P0 ;  /* 0x000000ffff147224 */ /* 0x000fe200000e0614 */
[----:B------:R-:W-:-:S04]  /*1ce0*/  ISETP.NE.U32.AND P0, PT, R21, R15, PT ;  /* 0x0000000f1500720c */ /* 0x000fc80003f05070 */
[----:B------:R-:W-:Y:S01]  /*1cf0*/  ISETP.NE.AND.EX P0, PT, R20, R14, PT, P0 ;  /* 0x0000000e1400720c */ /* 0x000fe20003f05300 */
[----:B---3--:R-:W-:-:S08]  /*1d00*/  DFMA R8, R32, R8, R28 ;  /* 0x000000082008722b */ /* 0x008fd0000000001c */
[----:B----4-:R-:W-:-:S08]  /*1d10*/  DFMA R8, R10, R30, R8 ;  /* 0x0000001e0a08722b */ /* 0x010fd00000000008 */
[----:B--2---:R-:W-:-:S08]  /*1d20*/  DFMA R4, R24, R4, R8 ;  /* 0x000000041804722b */ /* 0x004fd00000000008 */
[----:B-----5:R-:W-:Y:S01]  /*1d30*/  DFMA R28, R6, R26, R4 ;  /* 0x0000001a061c722b */ /* 0x020fe20000000004 */
[----:B------:R-:W-:Y:S10]  /*1d40*/  @P0 BRA `(.L_x_20) ;  /* 0xfffffffc00100947 */ /* 0x000ff4000383ffff */
.L_x_19:
[----:B------:R-:W-:Y:S05]  /*1d50*/  BSYNC.RECONVERGENT B2 ;  /* 0x0000000000027941 */ /* 0x000fea0003800200 */
.L_x_18:
[----:B------:R-:W-:Y:S05]  /*1d60*/  @!P1 BRA `(.L_x_17) ;  /* 0x0000000400d49947 */ /* 0x000fea0003800000 */
[----:B------:R-:W-:Y:S01]  /*1d70*/  LOP3.LUT R5, R12, 0xf, RZ, 0xc0, !PT ;  /* 0x0000000f0c057812 */ /* 0x000fe200078ec0ff */
[----:B------:R-:W-:Y:S03]  /*1d80*/  BSSY.RECONVERGENT B2, `(.L_x_21) ;  /* 0x000002c000027945 */ /* 0x000fe60003800200 */
[----:B------:R-:W-:-:S04]  /*1d90*/  IADD3 R4, P1, PT, R5, -0x1, RZ ;  /* 0xffffffff05047810 */ /* 0x000fc80007f3e0ff */
[----:B------:R-:W-:Y:S01]  /*1da0*/  ISETP.GE.U32.AND P0, PT, R4, 0x7, PT ;  /* 0x000000070400780c */ /* 0x000fe20003f06070 */
[----:B------:R-:W-:Y:S01]  /*1db0*/  IMAD.X R4, RZ, RZ, -0x1, P1 ;  /* 0xffffffffff047424 */ /* 0x000fe200008e06ff */
[----:B------:R-:W-:-:S04]  /*1dc0*/  LOP3.LUT P1, RZ, R5, 0x7, RZ, 0xc0, !PT ;  /* 0x0000000705ff7812 */ /* 0x000fc8000782c0ff */
[----:B------:R-:W-:-:S13]  /*1dd0*/  ISETP.GE.U32.AND.EX P0, PT, R4, RZ, PT, P0 ;  /* 0x000000ff0400720c */ /* 0x000fda0003f06100 */
[----:B------:R-:W-:Y:S05]  /*1de0*/  @!P0 BRA `(.L_x_22) ;  /* 0x0000000000948947 */ /* 0x000fea0003800000 */
        /* <DEDUP_REMOVED lines=19> */
[----:B------:R-:W4:Y:S04]  /*1f20*/  LDG.E.64 R32, desc[UR6][R20.64+0x8] ;  /* 0x0000080614207981 */ /* 0x000f28000c1e1b00 */
[----:B------:R-:W5:Y:S01]  /*1f30*/  LDG.E.64 R24, desc[UR6][R20.64+0x18] ;  /* 0x0000180614187981 */ /* 0x000f62000c1e1b00 */
[----:B---3--:R-:W-:-:S03]  /*1f40*/  DFMA R8, R34, R8, R28 ;  /* 0x000000082208722b */ /* 0x008fc6000000001c */
[----:B------:R-:W3:Y:S05]  /*1f50*/  LDG.E.64 R28, desc[UR4][R20.64+0x20] ;  /* 0x00002004141c7981 */ /* 0x000eea000c1e1b00 */
[----:B----4-:R-:W-:Y:S02]  /*1f60*/  DFMA R32, R32, R10, R8 ;  /* 0x0000000a2020722b */ /* 0x010fe40000000008 */
[----:B------:R-:W3:Y:S06]  /*1f70*/  LDL.128 R8, [R30+0x20] ;  /* 0x000020001e087983 */ /* 0x000eec0000100c00 */
[----:B--2---:R-:W-:Y:S01]  /*1f80*/  DFMA R4, R26, R4, R32 ;  /* 0x000000041a04722b */ /* 0x004fe20000000020 */
[----:B------:R-:W2:Y:S07]  /*1f90*/  LDG.E.64 R26, desc[UR6][R20.64+0x28] ;  /* 0x00002806141a7981 */ /* 0x000eae000c1e1b00 */
[----:B-----5:R-:W-:-:S02]  /*1fa0*/  DFMA R24, R24, R6, R4 ;  /* 0x000000061818722b */ /* 0x020fc40000000004 */
[----:B------:R-:W4:Y:S04]  /*1fb0*/  LDL.128 R4, [R30+0x30] ;  /* 0x000030001e047983 */ /* 0x000f280000100c00 */
[----:B------:R-:W4:Y:S04]  /*1fc0*/  LDG.E.64 R30, desc[UR4][R20.64+0x30] ;  /* 0x00003004141e7981 */ /* 0x000f28000c1e1b00 */
[----:B------:R-:W5:Y:S01]  /*1fd0*/  LDG.E.64 R20, desc[UR6][R20.64+0x38] ;  /* 0x0000380614147981 */ /* 0x000f62000c1e1b00 */
[----:B------:R-:W-:-:S05]  /*1fe0*/  IADD3 R15, P0, PT, R15, 0x8, RZ ;  /* 0x000000080f0f7810 */ /* 0x000fca0007f1e0ff */
[----:B------:R-:W-:Y:S01]  /*1ff0*/  IMAD.X R14, RZ, RZ, R14, P0 ;  /* 0x000000ffff0e7224 */ /* 0x000fe200000e060e */
[----:B---3--:R-:W-:-:S08]  /*2000*/  DFMA R8, R28, R8, R24 ;  /* 0x000000081c08722b */ /* 0x008fd00000000018 */
[----:B--2---:R-:W-:-:S08]  /*2010*/  DFMA R8, R26, R10, R8 ;  /* 0x0000000a1a08722b */ /* 0x004fd00000000008 */
[----:B----4-:R-:W-:-:S08]  /*2020*/  DFMA R4, R30, R4, R8 ;  /* 0x000000041e04722b */ /* 0x010fd00000000008 */
[----:B-----5:R-:W-:-:S11]  /*2030*/  DFMA R28, R20, R6, R4 ;  /* 0x00000006141c722b */ /* 0x020fd60000000004 */
.L_x_22:
[----:B------:R-:W-:Y:S05]  /*2040*/  BSYNC.RECONVERGENT B2 ;  /* 0x0000000000027941 */ /* 0x000fea0003800200 */
.L_x_21:
[----:B------:R-:W-:Y:S05]  /*2050*/  @!P1 BRA `(.L_x_17) ;  /* 0x0000000400189947 */ /* 0x000fea0003800000 */
[----:B------:R-:W-:Y:S01]  /*2060*/  LOP3.LUT R32, R13, 0xffff, RZ, 0xc0, !PT ;  /* 0x0000ffff0d207812 */ /* 0x000fe200078ec0ff */
[----:B------:R-:W-:Y:S03]  /*2070*/  BSSY.RECONVERGENT B2, `(.L_x_23) ;  /* 0x0000025000027945 */ /* 0x000fe60003800200 */
[C---:B------:R-:W-:Y:S02]  /*2080*/  LOP3.LUT R4, R32.reuse, 0x7, RZ, 0xc0, !PT ;  /* 0x0000000720047812 */ /* 0x040fe400078ec0ff */
[----:B------:R-:W-:Y:S02]  /*2090*/  LOP3.LUT R32, R32, 0x3, RZ, 0xc0, !PT ;  /* 0x0000000320207812 */ /* 0x000fe400078ec0ff */
[----:B------:R-:W-:-:S04]  /*20a0*/  IADD3 R4, P1, PT, R4, -0x1, RZ ;  /* 0xffffffff04047810 */ /* 0x000fc80007f3e0ff */
[----:B------:R-:W-:Y:S01]  /*20b0*/  ISETP.GE.U32.AND P0, PT, R4, 0x3, PT ;  /* 0x000000030400780c */ /* 0x000fe20003f06070 */
[----:B------:R-:W-:Y:S01]  /*20c0*/  IMAD.X R4, RZ, RZ, -0x1, P1 ;  /* 0xffffffffff047424 */ /* 0x000fe200008e06ff */
[----:B------:R-:W-:-:S04]  /*20d0*/  ISETP.NE.U32.AND P1, PT, R32, RZ, PT ;  /* 0x000000ff2000720c */ /* 0x000fc80003f25070 */
[----:B------:R-:W-:Y:S02]  /*20e0*/  ISETP.GE.U32.AND.EX P0, PT, R4, RZ, PT, P0 ;  /* 0x000000ff0400720c */ /* 0x000fe40003f06100 */
[----:B------:R-:W-:-:S11]  /*20f0*/  ISETP.NE.AND.EX P1, PT, RZ, RZ, PT, P1 ;  /* 0x000000ffff00720c */ /* 0x000fd60003f25310 */
[----:B------:R-:W-:Y:S05]  /*2100*/  @!P0 BRA `(.L_x_24) ;  /* 0x00000000006c8947 */ /* 0x000fea0003800000 */
[----:B------:R-:W1:Y:S01]  /*2110*/  LDCU.64 UR4, c[0x0][0x388] ;  /* 0x00007100ff0477ac */ /* 0x000e620008000a00 */
[----:B------:R-:W-:Y:S02]  /*2120*/  IMAD.MOV.U32 R4, RZ, RZ, R15 ;  /* 0x000000ffff047224 */ /* 0x000fe400078e000f */
[----:B------:R-:W-:Y:S01]  /*2130*/  IMAD.MOV.U32 R5, RZ, RZ, R14 ;  /* 0x000000ffff057224 */ /* 0x000fe200078e000e */
[----:B------:R-:W2:Y:S01]  /*2140*/  LDCU.64 UR6, c[0x0][0x3a0] ;  /* 0x00007400ff0677ac */ /* 0x000ea20008000a00 */
[----:B------:R-:W-:-:S05]  /*2150*/  IMAD.U32 R33, R15, 0x8, R1 ;  /* 0x000000080f217824 */ /* 0x000fca00078e0001 */
[----:B0---4-:R-:W3:Y:S01]  /*2160*/  LDL.128 R8, [R33+0x10] ;  /* 0x0000100021087983 */ /* 0x011ee20000100c00 */
        /* <DEDUP_REMOVED lines=10> */
[----:B------:R-:W2:Y:S04]  /*2210*/  LDL.128 R4, [R33] ;  /* 0x0000000021047983 */ /* 0x000ea80000100c00 */
[----:B------:R-:W2:Y:S04]  /*2220*/  LDG.E.64 R30, desc[UR4][R20.64] ;  /* 0x00000004141e7981 */ /* 0x000ea8000c1e1b00 */
[----:B------:R-:W3:Y:S04]  /*2230*/  LDG.E.64 R24, desc[UR4][R20.64+0x10] ;  /* 0x0000100414187981 */ /* 0x000ee8000c1e1b00 */
[----:B------:R-:W4:Y:S04]  /*2240*/  LDG.E.64 R26, desc[UR6][R20.64+0x8] ;  /* 0x00000806141a7981 */ /* 0x000f28000c1e1b00 */
[----:B------:R-:W5:Y:S01]  /*2250*/  LDG.E.64 R20, desc[UR6][R20.64+0x18] ;  /* 0x0000180614147981 */ /* 0x000f62000c1e1b00 */
[----:B------:R-:W-:-:S05]  /*2260*/  IADD3 R15, P0, PT, R15, 0x4, RZ ;  /* 0x000000040f0f7810 */ /* 0x000fca0007f1e0ff */
[----:B------:R-:W-:Y:S01]  /*2270*/  IMAD.X R14, RZ, RZ, R14, P0 ;  /* 0x000000ffff0e7224 */ /* 0x000fe200000e060e */
[----:B--2---:R-:W-:-:S08]  /*2280*/  DFMA R4, R30, R4, R28 ;  /* 0x000000041e04722b */ /* 0x004fd0000000001c */
[----:B----4-:R-:W-:-:S08]  /*2290*/  DFMA R4, R26, R6, R4 ;  /* 0x000000061a04722b */ /* 0x010fd00000000004 */
[----:B---3--:R-:W-:-:S08]  /*22a0*/  DFMA R4, R24, R8, R4 ;  /* 0x000000081804722b */ /* 0x008fd00000000004 */
[----:B-----5:R-:W-:-:S11]  /*22b0*/  DFMA R28, R20, R10, R4 ;  /* 0x0000000a141c722b */ /* 0x020fd60000000004 */
.L_x_24:
[----:B------:R-:W-:Y:S05]  /*22c0*/  BSYNC.RECONVERGENT B2 ;  /* 0x0000000000027941 */ /* 0x000fea0003800200 */
.L_x_23:
[----:B------:R-:W-:Y:S05]  /*22d0*/  @!P1 BRA `(.L_x_17) ;  /* 0x0000000000789947 */ /* 0x000fea0003800000 */
[----:B------:R-:W0:Y:S01]  /*22e0*/  LDCU.64 UR4, c[0x0][0x388] ;  /* 0x00007100ff0477ac */ /* 0x000e220008000a00 */
[----:B------:R-:W-:Y:S02]  /*22f0*/  IMAD.MOV.U32 R4, RZ, RZ, R15 ;  /* 0x000000ffff047224 */ /* 0x000fe400078e000f */
[----:B------:R-:W-:Y:S01]  /*2300*/  IMAD.MOV.U32 R5, RZ, RZ, R14 ;  /* 0x000000ffff057224 */ /* 0x000fe200078e000e */
[----:B------:R-:W1:Y:S01]  /*2310*/  LDCU.64 UR6, c[0x0][0x3a0] ;  /* 0x00007400ff0677ac */ /* 0x000e620008000a00 */
[----:B------:R-:W-:Y:S02]  /*2320*/  IMAD.U32 R15, R15, 0x8, R1 ;  /* 0x000000080f0f7824 */ /* 0x000fe400078e0001 */
[----:B0---4-:R-:W-:Y:S02]  /*2330*/  IMAD R6, R0, UR4, RZ ;  /* 0x0000000400067c24 */ /* 0x011fe4000f8e02ff */
[----:B------:R-:W-:Y:S01]  /*2340*/  IMAD.WIDE.U32 R4, R3, UR4, R4 ;  /* 0x0000000403047c25 */ /* 0x000fe2000f8e0004 */
[----:B------:R-:W-:-:S03]  /*2350*/  R2UR UR4, R22 ;  /* 0x00000000160472ca */ /* 0x000fc600000e0000 */
[----:B------:R-:W-:Y:S01]  /*2360*/  IMAD R7, R3, UR5, R6 ;  /* 0x0000000503077c24 */ /* 0x000fe2000f8e0206 */
[----:B------:R-:W-:Y:S02]  /*2370*/  R2UR UR5, R23 ;  /* 0x00000000170572ca */ /* 0x000fe400000e0000 */
[----:B-1----:R-:W-:Y:S01]  /*2380*/  LEA R8, P0, R4, UR6, 0x3 ;  /* 0x0000000604087c11 */ /* 0x002fe2000f8018ff */
[----:B------:R-:W-:-:S05]  /*2390*/  IMAD.IADD R5, R7, 0x1, R5 ;  /* 0x0000000107057824 */ /* 0x000fca00078e0205 */
[----:B------:R-:W-:Y:S02]  /*23a0*/  LEA.HI.X R9, R4, UR7, R5, 0x3, P0 ;  /* 0x0000000704097c11 */ /* 0x000fe400080f1c05 */
[----:B------:R-:W2:Y:S04]  /*23b0*/  LDL.128 R4, [R15] ;  /* 0x000000000f047983 */ /* 0x000ea80000100c00 */
[----:B------:R-:W2:Y:S01]  /*23c0*/  LDG.E.64 R10, desc[UR4][R8.64] ;  /* 0x00000004080a7981 */ /* 0x000ea2000c1e1b00 */
[----:B------:R-:W-:-:S04]  /*23d0*/  ISETP.NE.U32.AND P0, PT, R32, 0x1, PT ;  /* 0x000000012000780c */ /* 0x000fc80003f05070 */
[----:B------:R-:W-:Y:S01]  /*23e0*/  ISETP.NE.AND.EX P0, PT, RZ, RZ, PT, P0 ;  /* 0x000000ffff00720c */ /* 0x000fe20003f05300 */
[----:B--2---:R-:W-:-:S12]  /*23f0*/  DFMA R28, R10, R4, R28 ;  /* 0x000000040a1c722b */ /* 0x004fd8000000001c */
[----:B------:R-:W-:Y:S05]  /*2400*/  @!P0 BRA `(.L_x_17) ;  /* 0x00000000002c8947 */ /* 0x000fea0003800000 */
[----:B------:R-:W-:Y:S02]  /*2410*/  ISETP.NE.U32.AND P0, PT, R32, 0x2, PT ;  /* 0x000000022000780c */ /* 0x000fe40003f05070 */
[----:B------:R-:W-:Y:S02]  /*2420*/  R2UR UR4, R22 ;  /* 0x00000000160472ca */ /* 0x000fe400000e0000 */
[----:B------:R-:W-:Y:S02]  /*2430*/  ISETP.NE.AND.EX P0, PT, RZ, RZ, PT, P0 ;  /* 0x000000ffff00720c */ /* 0x000fe40003f05300 */
[----:B------:R-:W-:-:S11]  /*2440*/  R2UR UR5, R23 ;  /* 0x00000000170572ca */ /* 0x000fd600000e0000 */
[----:B------:R-:W-:Y:S01]  /*2450*/  @P0 R2UR UR6, R22 ;  /* 0x00000000160602ca */ /* 0x000fe200000e0000 */
[----:B------:R-:W2:Y:S01]  /*2460*/  @P0 LDL.64 R14, [R15+0x10] ;  /* 0x000010000f0e0983 */ /* 0x000ea20000100a00 */
[----:B------:R-:W-:-:S03]  /*2470*/  @P0 R2UR UR7, R23 ;  /* 0x00000000170702ca */ /* 0x000fc600000e0000 */
[----:B------:R-:W3:Y:S10]  /*2480*/  LDG.E.64 R4, desc[UR4][R8.64+0x8] ;  /* 0x0000080408047981 */ /* 0x000ef4000c1e1b00 */
[----:B------:R-:W2:Y:S01]  /*2490*/  @P0 LDG.E.64 R10, desc[UR6][R8.64+0x10] ;  /* 0x00001006080a0981 */ /* 0x000ea2000c1e1b00 */
[----:B---3--:R-:W-:-:S08]  /*24a0*/  DFMA R28, R4, R6, R28 ;  /* 0x00000006041c722b */ /* 0x008fd0000000001c */
[----:B--2---:R-:W-:-:S11]  /*24b0*/  @P0 DFMA R28, R10, R14, R28 ;  /* 0x0000000e0a1c022b */ /* 0x004fd6000000001c */
.L_x_17:
[----:B------:R-:W-:Y:S05]  /*24c0*/  BSYNC.RECONVERGENT B1 ;  /* 0x0000000000017941 */ /* 0x000fea0003800200 */
.L_x_16:
[----:B------:R-:W0:Y:S01]  /*24d0*/  LDCU.64 UR4, c[0x0][0x388] ;  /* 0x00007100ff0477ac */ /* 0x000e220008000a00 */
[----:B------:R-:W-:Y:S02]  /*24e0*/  IMAD.MOV.U32 R4, RZ, RZ, R3 ;  /* 0x000000ffff047224 */ /* 0x000fe400078e0003 */
[----:B------:R-:W-:Y:S01]  /*24f0*/  IMAD.MOV.U32 R5, RZ, RZ, R0 ;  /* 0x000000ffff057224 */ /* 0x000fe200078e0000 */
[----:B------:R-:W1:Y:S01]  /*2500*/  LDCU.64 UR6, c[0x0][0x3a0] ;  /* 0x00007400ff0677ac */ /* 0x000e620008000a00 */
[----:B0---4-:R-:W-:Y:S02]  /*2510*/  IMAD R6, R0, UR4, RZ ;  /* 0x0000000400067c24 */ /* 0x011fe4000f8e02ff */
[----:B------:R-:W-:Y:S01]  /*2520*/  IMAD.WIDE.U32 R4, R3, UR4, R4 ;  /* 0x0000000403047c25 */ /* 0x000fe2000f8e0004 */
[----:B------:R-:W-:-:S03]  /*2530*/  R2UR UR4, R22 ;  /* 0x00000000160472ca */ /* 0x000fc600000e0000 */
[----:B------:R-:W-:Y:S01]  /*2540*/  IMAD R7, R3, UR5, R6 ;  /* 0x0000000503077c24 */ /* 0x000fe2000f8e0206 */
[----:B------:R-:W-:Y:S02]  /*2550*/  R2UR UR5, R23 ;  /* 0x00000000170572ca */ /* 0x000fe400000e0000 */
[----:B-1----:R-:W-:Y:S01]  /*2560*/  LEA R6, P0, R4, UR6, 0x3 ;  /* 0x0000000604067c11 */ /* 0x002fe2000f8018ff */
[----:B------:R-:W-:-:S05]  /*2570*/  IMAD.IADD R5, R7, 0x1, R5 ;  /* 0x0000000107057824 */ /* 0x000fca00078e0205 */
[----:B------:R-:W-:-:S06]  /*2580*/  LEA.HI.X R7, R4, UR7, R5, 0x3, P0 ;  /* 0x0000000704077c11 */ /* 0x000fcc00080f1c05 */
[----:B------:R-:W2:Y:S01]  /*2590*/  LDG.E.64 R6, desc[UR4][R6.64] ;  /* 0x0000000406067981 */ /* 0x000ea2000c1e1b00 */
[C---:B------:R-:W-:Y:S01]  /*25a0*/  IMAD.SHL.U32 R30, R3.reuse, 0x8, RZ ;  /* 0x00000008031e7824 */ /* 0x040fe200078e00ff */
[----:B------:R-:W-:-:S04]  /*25b0*/  SHF.L.U64.HI R4, R3, 0x3, R0 ;  /* 0x0000000303047819 */ /* 0x000fc80000010200 */
[----:B------:R-:W-:-:S05]  /*25c0*/  IADD3 R20, P0, PT, R30, R17, RZ ;  /* 0x000000111e147210 */ /* 0x000fca0007f1e0ff */
[----:B------:R-:W-:-:S05]  /*25d0*/  IMAD.X R21, R4, 0x1, R19, P0 ;  /* 0x0000000104157824 */ /* 0x000fca00000e0613 */
[----:B------:R-:W3:Y:S01]  /*25e0*/  LDG.E.64 R4, desc[UR4][R20.64] ;  /* 0x0000000414047981 */ /* 0x000ee2000c1e1b00 */
[----:B------:R-:W-:Y:S01]  /*25f0*/  IMAD.MOV.U32 R8, RZ, RZ, 0x1 ;  /* 0x00000001ff087424 */ /* 0x000fe200078e00ff */
[----:B------:R-:W-:Y:S01]  /*2600*/  BSSY.RECONVERGENT B1, `(.L_x_25) ;  /* 0x0000011000017945 */ /* 0x000fe20003800200 */
[----:B--2---:R-:W0:Y:S04]  /*2610*/  MUFU.RCP64H R9, R7 ;  /* 0x0000000700097308 */ /* 0x004e280000001800 */
[----:B0-----:R-:W-:-:S08]  /*2620*/  DFMA R10, -R6, R8, 1 ;  /* 0x3ff00000060a742b */ /* 0x001fd00000000108 */
[----:B------:R-:W-:-:S08]  /*2630*/  DFMA R10, R10, R10, R10 ;  /* 0x0000000a0a0a722b */ /* 0x000fd0000000000a */
[----:B------:R-:W-:Y:S02]  /*2640*/  DFMA R10, R8, R10, R8 ;  /* 0x0000000a080a722b */ /* 0x000fe40000000008 */
[----:B---3--:R-:W-:-:S06]  /*2650*/  DADD R8, R4, -R28 ;  /* 0x0000000004087229 */ /* 0x008fcc000000081c */
[----:B------:R-:W-:-:S04]  /*2660*/  DFMA R14, -R6, R10, 1 ;  /* 0x3ff00000060e742b */ /* 0x000fc8000000010a */
[----:B------:R-:W-:-:S04]  /*2670*/  FSETP.GEU.AND P1, PT, |R9|, 6.5827683646048100446e-37, PT ;  /* 0x036000000900780b */ /* 0x000fc80003f2e200 */
[----:B------:R-:W-:-:S08]  /*2680*/  DFMA R14, R10, R14, R10 ;  /* 0x0000000e0a0e722b */ /* 0x000fd0000000000a */
[----:B------:R-:W-:-:S08]  /*2690*/  DMUL R4, R8, R14 ;  /* 0x0000000e08047228 */ /* 0x000fd00000000000 */
[----:B------:R-:W-:-:S08]  /*26a0*/  DFMA R10, -R6, R4, R8 ;  /* 0x00000004060a722b */ /* 0x000fd00000000108 */
[----:B------:R-:W-:-:S10]  /*26b0*/  DFMA R4, R14, R10, R4 ;  /* 0x0000000a0e04722b */ /* 0x000fd40000000004 */
[----:B------:R-:W-:-:S05]  /*26c0*/  FFMA R10, RZ, R7, R5 ;  /* 0x00000007ff0a7223 */ /* 0x000fca0000000005 */
[----:B------:R-:W-:-:S13]  /*26d0*/  FSETP.GT.AND P0, PT, |R10|, 1.469367938527859385e-39, PT ;  /* 0x001000000a00780b */ /* 0x000fda0003f04200 */
[----:B------:R-:W-:Y:S05]  /*26e0*/  @P0 BRA P1, `(.L_x_26) ;  /* 0x0000000000080947 */ /* 0x000fea0000800000 */
[----:B------:R-:W-:-:S07]  /*26f0*/  MOV R26, 0x2710 ;  /* 0x00002710001a7802 */ /* 0x000fce0000000f00 */
[----:B------:R-:W-:Y:S05]  /*2700*/  CALL.REL.NOINC `($__internal_0_$__cuda_sm20_div_rn_f64_full) ;  /* 0x0000002400a87944 */ /* 0x000fea0003c00000 */
.L_x_26:
[----:B------:R-:W-:Y:S05]  /*2710*/  BSYNC.RECONVERGENT B1 ;  /* 0x0000000000017941 */ /* 0x000fea0003800200 */
.L_x_25:
[----:B------:R-:W0:Y:S01]  /*2720*/  LDCU.64 UR4, c[0x0][0x388] ;  /* 0x00007100ff0477ac */ /* 0x000e220008000a00 */
[----:B------:R-:W-:Y:S01]  /*2730*/  IMAD.IADD R7, R1, 0x1, R30 ;  /* 0x0000000101077824 */ /* 0x000fe200078e021e */
[----:B------:R-:W-:-:S04]  /*2740*/  IADD3 R3, P0, PT, R3, 0x1, RZ ;  /* 0x0000000103037810 */ /* 0x000fc80007f1e0ff */
[----:B------:R1:W-:Y:S01]  /*2750*/  STL.64 [R7], R4 ;  /* 0x0000000407007387 */ /* 0x0003e20000100a00 */
[----:B------:R-:W-:Y:S01]  /*2760*/  IMAD.X R0, RZ, RZ, R0, P0 ;  /* 0x000000ffff007224 */ /* 0x000fe200000e0600 */
[----:B0-----:R-:W-:-:S04]  /*2770*/  ISETP.NE.U32.AND P0, PT, R3, UR4, PT ;  /* 0x0000000403007c0c */ /* 0x001fc8000bf05070 */
[----:B------:R-:W-:-:S13]  /*2780*/  ISETP.NE.AND.EX P0, PT, R0, UR5, PT, P0 ;  /* 0x0000000500007c0c */ /* 0x000fda000bf05300 */
[----:B-1----:R-:W-:Y:S05]  /*2790*/  @!P0 BRA `(.L_x_27) ;  /* 0x00000000000c8947 */ /* 0x002fea0003800000 */
[----:B------:R-:W-:Y:S02]  /*27a0*/  VIADD R12, R12, 0x1 ;  /* 0x000000010c0c7836 */ /* 0x000fe40000000000 */
[----:B------:R-:W-:Y:S01]  /*27b0*/  VIADD R13, R13, 0x1 ;  /* 0x000000010d0d7836 */ /* 0x000fe20000000000 */
[----:B------:R-:W-:Y:S06]  /*27c0*/  BRA `(.L_x_28) ;  /* 0xfffffff000307947 */ /* 0x000fec000383ffff */
.L_x_27:
[----:B------:R-:W-:Y:S05]  /*27d0*/  BSYNC.RECONVERGENT B0 ;  /* 0x0000000000007941 */ /* 0x000fea0003800200 */
.L_x_15:
[----:B------:R-:W-:Y:S05]  /*27e0*/  BRA `(.L_x_29) ;  /* 0x0000000000407947 */ /* 0x000fea0003800000 */
.L_x_14:
        /* <DEDUP_REMOVED lines=16> */
.L_x_29:
[----:B------:R-:W0:Y:S02]  /*28f0*/  LDCU.64 UR4, c[0x0][0x3a0] ;  /* 0x00007400ff0477ac */ /* 0x000e240008000a00 */
[----:B0-----:R-:W-:-:S04]  /*2900*/  UISETP.NE.U32.AND UP0, UPT, UR4, URZ, UPT ;  /* 0x000000ff0400728c */ /* 0x001fc8000bf05070 */
[----:B------:R-:W-:-:S09]  /*2910*/  UISETP.NE.AND.EX UP0, UPT, UR5, URZ, UPT, UP0 ;  /* 0x000000ff0500728c */ /* 0x000fd2000bf05300 */
[----:B------:R-:W-:Y:S05]  /*2920*/  BRA.U UP0, `(.L_x_30) ;  /* 0x0000000100407547 */ /* 0x000fea000b800000 */
        /* <DEDUP_REMOVED lines=16> */
.L_x_30:
[----:B------:R-:W0:Y:S02]  /*2a30*/  LDC.64 R12, c[0x0][0x388] ;  /* 0x0000e200ff0c7b82 */ /* 0x000e240000000a00 */
[----:B0-----:R-:W-:-:S04]  /*2a40*/  ISETP.NE.U32.AND P0, PT, R12, RZ, PT ;  /* 0x000000ff0c00720c */ /* 0x001fc80003f05070 */
[----:B------:R-:W-:-:S13]  /*2a50*/  ISETP.NE.AND.EX P0, PT, R13, RZ, PT, P0 ;  /* 0x000000ff0d00720c */ /* 0x000fda0003f05300 */
[----:B------:R-:W-:Y:S05]  /*2a60*/  @!P0 BRA `(.L_x_31) ;  /* 0x00000014005c8947 */ /* 0x000fea0003800000 */
[----:B------:R-:W-:Y:S01]  /*2a70*/  BSSY.RECONVERGENT B0, `(.L_x_32) ;  /* 0x0000155000007945 */ /* 0x000fe20003800200 */
[C-C-:B------:R-:W-:Y:S01]  /*2a80*/  SHF.L.U64.HI R3, R12.reuse, 0x3, R13.reuse ;  /* 0x000000030c037819 */ /* 0x140fe2000001020d */
[C---:B------:R-:W-:Y:S01]  /*2a90*/  IMAD.SHL.U32 R0, R12.reuse, 0x8, RZ ;  /* 0x000000080c007824 */ /* 0x040fe200078e00ff */
[----:B------:R-:W-:Y:S02]  /*2aa0*/  SHF.L.U64.HI R13, R12, 0x7, R13 ;  /* 0x000000070c0d7819 */ /* 0x000fe4000001020d */
[----:B------:R-:W-:Y:S02]  /*2ab0*/  CS2R R30, SRZ ;  /* 0x00000000001e7805 */ /* 0x000fe4000001ff00 */
[----:B------:R-:W-:Y:S02]  /*2ac0*/  PRMT R32, RZ, 0x7610, R32 ;  /* 0x00007610ff207816 */ /* 0x000fe40000000020 */
[----:B------:R-:W-:-:S07]  /*2ad0*/  PRMT R33, RZ, 0x7610, R33 ;  /* 0x00007610ff217816 */ /* 0x000fce0000000021 */
.L_x_45:
[----:B------:R-:W0:Y:S01]  /*2ae0*/  LDC.64 R4, c[0x0][0x388] ;  /* 0x0000e200ff047b82 */ /* 0x000e220000000a00 */
[----:B------:R-:W-:Y:S01]  /*2af0*/  LOP3.LUT R35, RZ, R30, RZ, 0x33, !PT ;  /* 0x0000001eff237212 */ /* 0x000fe200078e33ff */
[----:B------:R-:W-:Y:S01]  /*2b00*/  BSSY.RECONVERGENT B1, `(.L_x_33) ;  /* 0x000011c000017945 */ /* 0x000fe20003800200 */
[----:B------:R-:W-:Y:S02]  /*2b10*/  LOP3.LUT R6, RZ, R31, RZ, 0x33, !PT ;  /* 0x0000001fff067212 */ /* 0x000fe400078e33ff */
[----:B------:R-:W-:Y:S02]  /*2b20*/  CS2R R10, SRZ ;  /* 0x00000000000a7805 */ /* 0x000fe4000001ff00 */
[-C--:B0-----:R-:W-:Y:S02]  /*2b30*/  IADD3 R20, P0, PT, -R30, R4.reuse, RZ ;  /* 0x000000041e147210 */ /* 0x081fe40007f1e1ff */
[----:B------:R-:W-:Y:S02]  /*2b40*/  IADD3 R34, P4, PT, R35, R4, RZ ;  /* 0x0000000423227210 */ /* 0x000fe40007f9e0ff */
[----:B------:R-:W-:Y:S01]  /*2b50*/  IADD3 R9, P1, PT, R20, 0x1, RZ ;  /* 0x0000000114097810 */ /* 0x000fe20007f3e0ff */
[----:B------:R-:W-:-:S02]  /*2b60*/  IMAD.X R27, R5, 0x1, ~R31, P0 ;  /* 0x00000001051b7824 */ /* 0x000fc400000e0e1f */
[----:B------:R-:W-:Y:S01]  /*2b70*/  IMAD.X R35, R6, 0x1, R5, P4 ;  /* 0x0000000106237824 */ /* 0x000fe200020e0605 */
[----:B------:R-:W-:Y:S01]  /*2b80*/  ISETP.GT.U32.AND P0, PT, R9, R4, PT ;  /* 0x000000040900720c */ /* 0x000fe20003f04070 */
[----:B------:R-:W-:Y:S01]  /*2b90*/  IMAD.X R14, RZ, RZ, R27, P1 ;  /* 0x000000ffff0e7224 */ /* 0x000fe200008e061b */
[----:B------:R-:W-:-:S04]  /*2ba0*/  ISETP.NE.U32.AND P1, PT, R30, RZ, PT ;  /* 0x000000ff1e00720c */ /* 0x000fc80003f25070 */
[----:B------:R-:W-:Y:S02]  /*2bb0*/  ISETP.NE.AND.EX P1, PT, R31, RZ, PT, P1 ;  /* 0x000000ff1f00720c */ /* 0x000fe40003f25310 */
[----:B------:R-:W-:-:S04]  /*2bc0*/  ISETP.GT.U32.AND.EX P0, PT, R14, R5, PT, P0 ;  /* 0x000000050e00720c */ /* 0x000fc80003f04100 */
[-C--:B------:R-:W-:Y:S02]  /*2bd0*/  SEL R21, R9, R4.reuse, P0 ;  /* 0x0000000409157207 */ /* 0x080fe40000000000 */
[----:B------:R-:W-:Y:S02]  /*2be0*/  SEL R8, R14, R5, P0 ;  /* 0x000000050e087207 */ /* 0x000fe40000000000 */
[----:B------:R-:W-:-:S04]  /*2bf0*/  IADD3 R24, P2, P3, R21, -R4, R30 ;  /* 0x8000000415187210 */ /* 0x000fc80007b5e01e */
[----:B------:R-:W-:Y:S01]  /*2c00*/  IADD3.X R28, PT, PT, R8, ~R5, R31, P2, P3 ;  /* 0x80000005081c7210 */ /* 0x000fe200017e641f */
[----:B------:R-:W-:Y:S08]  /*2c10*/  @!P1 BRA `(.L_x_34) ;  /* 0x0000001000289947 */ /* 0x000ff00003800000 */
[----:B------:R-:W-:Y:S01]  /*2c20*/  IADD3 R6, P1, P2, -R21, R4, -R30 ;  /* 0x0000000415067210 */ /* 0x000fe20007a3e91e */
[----:B------:R-:W-:Y:S01]  /*2c30*/  BSSY.RECONVERGENT B2, `(.L_x_35) ;  /* 0x0000073000027945 */ /* 0x000fe20003800200 */
[----:B------:R-:W-:Y:S02]  /*2c40*/  CS2R R10, SRZ ;  /* 0x00000000000a7805 */ /* 0x000fe4000001ff00 */
[----:B------:R-:W-:Y:S02]  /*2c50*/  ISETP.GT.U32.AND P0, PT, R6, -0x10, PT ;  /* 0xfffffff00600780c */ /* 0x000fe40003f04070 */
[----:B------:R-:W-:Y:S02]  /*2c60*/  IADD3.X R6, PT, PT, ~R8, R5, ~R31, P1, P2 ;  /* 0x0000000508067210 */ /* 0x000fe40000fe4d1f */
[----:B------:R-:W-:Y:S02]  /*2c70*/  LOP3.LUT P1, RZ, R24, 0xf, RZ, 0xc0, !PT ;  /* 0x0000000f18ff7812 */ /* 0x000fe4000782c0ff */
[----:B------:R-:W-:-:S13]  /*2c80*/  ISETP.GT.U32.AND.EX P0, PT, R6, -0x1, PT, P0 ;  /* 0xffffffff0600780c */ /* 0x000fda0003f04100 */
[----:B------:R-:W-:Y:S05]  /*2c90*/  @P0 BRA `(.L_x_36) ;  /* 0x0000000400b00947 */ /* 0x000fea0003800000 */
[C---:B------:R-:W-:Y:S01]  /*2ca0*/  IMAD.SHL.U32 R8, R30.reuse, 0x8, RZ ;  /* 0x000000081e087824 */ /* 0x040fe200078e00ff */
[----:B------:R-:W0:Y:S01]  /*2cb0*/  LDCU.64 UR4, c[0x0][0x3a0] ;  /* 0x00007400ff0477ac */ /* 0x000e220008000a00 */
[----:B------:R-:W-:Y:S01]  /*2cc0*/  SHF.L.U64.HI R7, R30, 0x3, R31 ;  /* 0x000000031e077819 */ /* 0x000fe2000001021f */
[----:B------:R-:W-:Y:S01]  /*2cd0*/  IMAD R11, R3, R9, RZ ;  /* 0x00000009030b7224 */ /* 0x000fe200078e02ff */
[----:B------:R-:W-:Y:S02]  /*2ce0*/  LOP3.LUT R24, R24, 0xfffffff0, RZ, 0xc0, !PT ;  /* 0xfffffff018187812 */ /* 0x000fe400078ec0ff */
[----:B------:R-:W-:Y:S01]  /*2cf0*/  IADD3 R6, P0, PT, RZ, -R8, RZ ;  /* 0x80000008ff067210 */ /* 0x000fe20007f1e0ff */
[-C--:B------:R-:W-:Y:S01]  /*2d00*/  IMAD R11, R14, R0.reuse, R11 ;  /* 0x000000000e0b7224 */ /* 0x080fe200078e020b */
[----:B------:R-:W-:-:S03]  /*2d10*/  IADD3 R8, PT, PT, -R8, R0, R1 ;  /* 0x0000000008087210 */ /* 0x000fc60007ffe101 */
[----:B------:R-:W-:Y:S02]  /*2d20*/  IMAD.X R7, RZ, RZ, ~R7, P0 ;  /* 0x000000ffff077224 */ /* 0x000fe400000e0e07 */
[----:B------:R-:W-:Y:S02]  /*2d30*/  VIADD R26, R8, 0x40 ;  /* 0x00000040081a7836 */ /* 0x000fe40000000000 */
[----:B------:R-:W-:-:S03]  /*2d40*/  IMAD.WIDE.U32 R6, R9, R0, R6 ;  /* 0x0000000009067225 */ /* 0x000fc600078e0006 */
[----:B0-----:R-:W-:-:S04]  /*2d50*/  IADD3 R25, P0, PT, R6, UR4, RZ ;  /* 0x0000000406197c10 */ /* 0x001fc8000ff1e0ff */
[----:B------:R-:W-:Y:S02]  /*2d60*/  IADD3 R25, P2, PT, R25, -0x8, RZ ;  /* 0xfffffff819197810 */ /* 0x000fe40007f5e0ff */
[----:B------:R-:W-:Y:S02]  /*2d70*/  IADD3.X R6, PT, PT, R7, UR5, R11, P0, !PT ;  /* 0x0000000507067c10 */ /* 0x000fe400087fe40b */
[----:B------:R-:W-:Y:S02]  /*2d80*/  CS2R R10, SRZ ;  /* 0x00000000000a7805 */ /* 0x000fe4000001ff00 */
[----:B------:R-:W-:-:S07]  /*2d90*/  IADD3.X R29, PT, PT, R6, -0x1, RZ, P2, !PT ;  /* 0xffffffff061d7810 */ /* 0x000fce00017fe4ff */
.L_x_37:
[----:B------:R-:W-:Y:S01]  /*2da0*/  R2UR UR4, R22 ;  /* 0x00000000160472ca */ /* 0x000fe200000e0000 */
[----:B------:R-:W-:Y:S01]  /*2db0*/  IMAD.MOV.U32 R6, RZ, RZ, R25 ;  /* 0x000000ffff067224 */ /* 0x000fe200078e0019 */
[----:B------:R-:W-:Y:S01]  /*2dc0*/  R2UR UR5, R23 ;  /* 0x00000000170572ca */ /* 0x000fe200000e0000 */
[----:B------:R-:W-:Y:S01]  /*2dd0*/  IMAD.MOV.U32 R7, RZ, RZ, R29 ;  /* 0x000000ffff077224 */ /* 0x000fe200078e001d */
[----:B------:R-:W2:Y:S11]  /*2de0*/  LDL.64 R14, [R26+-0x38] ;  /* 0xffffc8001a0e7983 */ /* 0x000eb60000100a00 */
[----:B------:R-:W3:Y:S04]  /*2df0*/  LDG.E.64 R8, desc[UR4][R6.64] ;  /* 0x0000000406087981 */ /* 0x000ee8000c1e1b00 */
[----:B------:R-:W3:Y:S02]  /*2e00*/  LDL.64 R6, [R26+-0x40] ;  /* 0xffffc0001a067983 */ /* 0x000ee40000100a00 */
[----:B---3--:R-:W-:Y:S01]  /*2e10*/  DFMA R10, R8, R6, R10 ;  /* 0x00000006080a722b */ /* 0x008fe2000000000a */
[----:B------:R-:W-:-:S05]  /*2e20*/  IADD3 R6, P0, PT, R25, R0, RZ ;  /* 0x0000000019067210 */ /* 0x000fca0007f1e0ff */
[----:B------:R-:W-:-:S05]  /*2e30*/  IMAD.X R7, R29, 0x1, R3, P0 ;  /* 0x000000011d077824 */ /* 0x000fca00000e0603 */
[----:B------:R0:W2:Y:S02]  /*2e40*/  LDG.E.64 R8, desc[UR4][R6.64] ;  /* 0x0000000406087981 */ /* 0x0000a4000c1e1b00 */
[----:B0-----:R-:W-:-:S05]  /*2e50*/  IADD3 R6, P0, PT, R6, R0, RZ ;  /* 0x0000000006067210 */ /* 0x001fca0007f1e0ff */
[----:B------:R-:W-:Y:S01]  /*2e60*/  IMAD.X R7, R7, 0x1, R3, P0 ;  /* 0x0000000107077824 */ /* 0x000fe200000e0603 */
[----:B--2---:R-:W-:-:S04]  /*2e70*/  DFMA R14, R8, R14, R10 ;  /* 0x0000000e080e722b */ /* 0x004fc8000000000a */
[----:B------:R0:W2:Y:S04]  /*2e80*/  LDG.E.64 R8, desc[UR4][R6.64] ;  /* 0x0000000406087981 */ /* 0x0000a8000c1e1b00 */
[----:B------:R-:W2:Y:S01]  /*2e90*/  LDL.64 R10, [R26+-0x30] ;  /* 0xffffd0001a0a7983 */ /* 0x000ea20000100a00 */
        /* <DEDUP_REMOVED lines=29> */
[----:B------:R-:W2:Y:S01]  /*3070*/  LDL.64 R10, [R26] ;  /* 0x000000001a0a7983 */ /* 0x000ea20000100a00 */
[----:B0-----:R-:W-:-:S05]  /*3080*/  IADD3 R6, P0, PT, R6, R0, RZ ;  /* 0x0000000006067210 */ /* 0x001fca0007f1e0ff */
[----:B------:R-:W-:Y:S01]  /*3090*/  IMAD.X R7, R7, 0x1, R3, P0 ;  /* 0x0000000107077824 */ /* 0x000fe200000e0603 */
[----:B--2---:R-:W-:-:S04]  /*30a0*/  DFMA R10, R8, R10, R14 ;  /* 0x0000000a080a722b */ /* 0x004fc8000000000e */
[----:B------:R0:W2:Y:S04]  /*30b0*/  LDG.E.64 R8, desc[UR4][R6.64] ;  /* 0x0000000406087981 */ /* 0x0000a8000c1e1b00 */
[----:B------:R-:W2:Y:S01]  /*30c0*/  LDL.64 R14, [R26+0x8] ;  /* 0x000008001a0e7983 */ /* 0x000ea20000100a00 */
        /* <DEDUP_REMOVED lines=23> */
[----:B------:R-:W2:Y:S04]  /*3240*/  LDG.E.64 R10, desc[UR4][R6.64] ;  /* 0x00000004060a7981 */ /* 0x000ea8000c1e1b00 */
[----:B------:R-:W2:Y:S02]  /*3250*/  LDL.64 R8, [R26+0x30] ;  /* 0x000030001a087983 */ /* 0x000ea40000100a00 */
[----:B--2---:R-:W-:Y:S01]  /*3260*/  DFMA R10, R10, R8, R14 ;  /* 0x000000080a0a722b */ /* 0x004fe2000000000e */
[----:B------:R-:W-:-:S05]  /*3270*/  IADD3 R8, P0, PT, R6, R0, RZ ;  /* 0x0000000006087210 */ /* 0x000fca0007f1e0ff */
[----:B------:R-:W-:Y:S02]  /*3280*/  IMAD.X R9, R7, 0x1, R3, P0 ;  /* 0x0000000107097824 */ /* 0x000fe400000e0603 */
[----:B------:R0:W2:Y:S04]  /*3290*/  LDL.64 R6, [R26+0x38] ;  /* 0x000038001a067983 */ /* 0x0000a80000100a00 */
[----:B------:R-:W2:Y:S01]  /*32a0*/  LDG.E.64 R8, desc[UR4][R8.64] ;  /* 0x0000000408087981 */ /* 0x000ea2000c1e1b00 */
[----:B------:R-:W-:-:S04]  /*32b0*/  IADD3 R24, P0, PT, R24, -0x10, RZ ;  /* 0xfffffff018187810 */ /* 0x000fc80007f1e0ff */
[----:B------:R-:W-:Y:S02]  /*32c0*/  IADD3.X R28, PT, PT, R28, -0x1, RZ, P0, !PT ;  /* 0xffffffff1c1c7810 */ /* 0x000fe400007fe4ff */
[----:B------:R-:W-:-:S04]  /*32d0*/  ISETP.NE.U32.AND P0, PT, R24, RZ, PT ;  /* 0x000000ff1800720c */ /* 0x000fc80003f05070 */
[----:B------:R-:W-:Y:S02]  /*32e0*/  ISETP.NE.AND.EX P0, PT, R28, RZ, PT, P0 ;  /* 0x000000ff1c00720c */ /* 0x000fe40003f05300 */
[----:B------:R-:W-:Y:S02]  /*32f0*/  IADD3 R20, P2, PT, R20, 0x10, RZ ;  /* 0x0000001014147810 */ /* 0x000fe40007f5e0ff */
[----:B------:R-:W-:Y:S01]  /*3300*/  LEA R25, P3, R12, R25, 0x7 ;  /* 0x000000190c197211 */ /* 0x000fe200078638ff */
[----:B0-----:R-:W-:Y:S02]  /*3310*/  VIADD R26, R26, 0x80 ;  /* 0x000000801a1a7836 */ /* 0x001fe40000000000 */
[----:B------:R-:W-:Y:S02]  /*3320*/  IMAD.X R27, RZ, RZ, R27, P2 ;  /* 0x000000ffff1b7224 */ /* 0x000fe400010e061b */
[----:B------:R-:W-:Y:S01]  /*3330*/  IMAD.X R29, R29, 0x1, R13, P3 ;  /* 0x000000011d1d7824 */ /* 0x000fe200018e060d */
[----:B--2---:R-:W-:-:S03]  /*3340*/  DFMA R10, R8, R6, R10 ;  /* 0x00000006080a722b */ /* 0x004fc6000000000a */
[----:B------:R-:W-:Y:S08]  /*3350*/  @P0 BRA `(.L_x_37) ;  /* 0xfffffff800900947 */ /* 0x000ff0000383ffff */
.L_x_36:
[----:B------:R-:W-:Y:S05]  /*3360*/  BSYNC.RECONVERGENT B2 ;  /* 0x0000000000027941 */ /* 0x000fea0003800200 */
.L_x_35:
[----:B------:R-:W-:Y:S05]  /*3370*/  @!P1 BRA `(.L_x_34) ;  /* 0x0000000800509947 */ /* 0x000fea0003800000 */
[----:B------:R-:W0:Y:S01]  /*3380*/  LDC.U16 R6, c[0x0][0x388] ;  /* 0x0000e200ff067b82 */ /* 0x000e220000000400 */
[----:B------:R-:W-:Y:S01]  /*3390*/  BSSY.RECONVERGENT B2, `(.L_x_38) ;  /* 0x000003f000027945 */ /* 0x000fe20003800200 */
[----:B0-----:R-:W-:-:S05]  /*33a0*/  IMAD.MOV R6, RZ, RZ, -R6 ;  /* 0x000000ffff067224 */ /* 0x001fca00078e0a06 */
[----:B------:R-:W-:-:S04]  /*33b0*/  PRMT R26, R6, 0x7710, RZ ;  /* 0x00007710061a7816 */ /* 0x000fc800000000ff */
[----:B------:R-:W-:-:S04]  /*33c0*/  IADD3 R6, PT, PT, R21, R33, R26 ;  /* 0x0000002115067210 */ /* 0x000fc80007ffe01a */
[----:B------:R-:W-:-:S04]  /*33d0*/  LOP3.LUT R6, R6, 0xf, RZ, 0xc0, !PT ;  /* 0x0000000f06067812 */ /* 0x000fc800078ec0ff */
[----:B------:R-:W-:-:S04]  /*33e0*/  IADD3 R7, P1, PT, R6, -0x1, RZ ;  /* 0xffffffff06077810 */ /* 0x000fc80007f3e0ff */
[----:B------:R-:W-:Y:S01]  /*33f0*/  ISETP.GE.U32.AND P0, PT, R7, 0x7, PT ;  /* 0x000000070700780c */ /* 0x000fe20003f06070 */
[----:B------:R-:W-:Y:S01]  /*3400*/  IMAD.X R7, RZ, RZ, -0x1, P1 ;  /* 0xffffffffff077424 */ /* 0x000fe200008e06ff */
[----:B------:R-:W-:-:S04]  /*3410*/  LOP3.LUT P1, RZ, R6, 0x7, RZ, 0xc0, !PT ;  /* 0x0000000706ff7812 */ /* 0x000fc8000782c0ff */
[----:B------:R-:W-:-:S13]  /*3420*/  ISETP.GE.U32.AND.EX P0, PT, R7, RZ, PT, P0 ;  /* 0x000000ff0700720c */ /* 0x000fda0003f06100 */
[----:B------:R-:W-:Y:S05]  /*3430*/  @!P0 BRA `(.L_x_39) ;  /* 0x0000000000d08947 */ /* 0x000fea0003800000 */
[----:B------:R-:W0:Y:S01]  /*3440*/  LDCU.64 UR4, c[0x0][0x3a0] ;  /* 0x00007400ff0477ac */ /* 0x000e220008000a00 */
[-C--:B------:R-:W-:Y:S01]  /*3450*/  IMAD R8, R27, R4.reuse, RZ ;  /* 0x000000041b087224 */ /* 0x080fe200078e02ff */
[----:B------:R-:W-:Y:S01]  /*3460*/  R2UR UR6, R22 ;  /* 0x00000000160672ca */ /* 0x000fe200000e0000 */
[----:B------:R-:W-:Y:S01]  /*3470*/  IMAD.WIDE.U32 R6, R20, R4, R34 ;  /* 0x0000000414067225 */ /* 0x000fe200078e0022 */
[----:B------:R-:W-:-:S03]  /*3480*/  R2UR UR7, R23 ;  /* 0x00000000170772ca */ /* 0x000fc600000e0000 */
[C---:B------:R-:W-:Y:S02]  /*3490*/  IMAD R9, R20.reuse, R5, R8 ;  /* 0x0000000514097224 */ /* 0x040fe400078e0208 */
[----:B------:R-:W-:Y:S02]  /*34a0*/  IMAD.U32 R28, R20, 0x8, R1 ;  /* 0x00000008141c7824 */ /* 0x000fe400078e0001 */
[----:B------:R-:W-:-:S03]  /*34b0*/  IMAD.IADD R7, R7, 0x1, R9 ;  /* 0x0000000107077824 */ /* 0x000fc600078e0209 */
[----:B------:R-:W2:Y:S01]  /*34c0*/  LDL.64 R14, [R28] ;  /* 0x000000001c0e7983 */ /* 0x000ea20000100a00 */
[----:B0-----:R-:W-:-:S03]  /*34d0*/  LEA R8, P0, R6, UR4, 0x3 ;  /* 0x0000000406087c11 */ /* 0x001fc6000f8018ff */
[----:B------:R-:W3:Y:S01]  /*34e0*/  LDL.64 R24, [R28+0x8] ;  /* 0x000008001c187983 */ /* 0x000ee20000100a00 */
[----:B------:R-:W-:Y:S02]  /*34f0*/  R2UR UR4, R22 ;  /* 0x00000000160472ca */ /* 0x000fe400000e0000 */
[----:B------:R-:W-:Y:S02]  /*3500*/  LEA.HI.X R9, R6, UR5, R7, 0x3, P0 ;  /* 0x0000000506097c11 */ /* 0x000fe400080f1c07 */
[----:B------:R-:W-:Y:S02]  /*3510*/  R2UR UR5, R23 ;  /* 0x00000000170572ca */ /* 0x000fe400000e0000 */
[----:B------:R-:W-:Y:S01]  /*3520*/  IADD3 R6, P0, PT, R8, R0, RZ ;  /* 0x0000000008067210 */ /* 0x000fe20007f1e0ff */
[----:B------:R-:W2:Y:S04]  /*3530*/  LDG.E.64 R36, desc[UR6][R8.64] ;  /* 0x0000000608247981 */ /* 0x000ea8000c1e1b00 */
[----:B------:R-:W-:-:S06]  /*3540*/  IMAD.X R7, R9, 0x1, R3, P0 ;  /* 0x0000000109077824 */ /* 0x000fcc00000e0603 */
[----:B------:R0:W3:Y:S02]  /*3550*/  LDG.E.64 R8, desc[UR4][R6.64] ;  /* 0x0000000406087981 */ /* 0x0000e4000c1e1b00 */
[----:B0-----:R-:W-:-:S05]  /*3560*/  IADD3 R6, P0, PT, R6, R0, RZ ;  /* 0x0000000006067210 */ /* 0x001fca0007f1e0ff */
[--C-:B------:R-:W-:Y:S01]  /*3570*/  IMAD.X R7, R7, 0x1, R3.reuse, P0 ;  /* 0x0000000107077824 */ /* 0x100fe200000e0603 */
[----:B--2---:R-:W-:Y:S01]  /*3580*/  DFMA R14, R36, R14, R10 ;  /* 0x0000000e240e722b */ /* 0x004fe2000000000a */
[----:B------:R-:W2:Y:S04]  /*3590*/  LDL.64 R10, [R28+0x10] ;  /* 0x000010001c0a7983 */ /* 0x000ea80000100a00 */
[----:B------:R-:W4:Y:S03]  /*35a0*/  LDL.64 R36, [R28+0x18] ;  /* 0x000018001c247983 */ /* 0x000f260000100a00 */
[----:B---3--:R-:W-:Y:S01]  /*35b0*/  DFMA R24, R8, R24, R14 ;  /* 0x000000180818722b */ /* 0x008fe2000000000e */
[----:B------:R-:W-:Y:S01]  /*35c0*/  IADD3 R8, P0, PT, R6, R0, RZ ;  /* 0x0000000006087210 */ /* 0x000fe20007f1e0ff */
[----:B------:R-:W2:Y:S04]  /*35d0*/  LDG.E.64 R14, desc[UR4][R6.64] ;  /* 0x00000004060e7981 */ /* 0x000ea8000c1e1b00 */
[----:B------:R-:W-:-:S05]  /*35e0*/  IMAD.X R9, R7, 0x1, R3, P0 ;  /* 0x0000000107097824 */ /* 0x000fca00000e0603 */
[----:B------:R0:W4:Y:S02]  /*35f0*/  LDG.E.64 R6, desc[UR6][R8.64] ;  /* 0x0000000608067981 */ /* 0x000124000c1e1b00 */
[----:B0-----:R-:W-:-:S05]  /*3600*/  IADD3 R8, P0, PT, R8, R0, RZ ;  /* 0x0000000008087210 */ /* 0x001fca0007f1e0ff */
[----:B------:R-:W-:Y:S01]  /*3610*/  IMAD.X R9, R9, 0x1, R3, P0 ;  /* 0x0000000109097824 */ /* 0x000fe200000e0603 */
[----:B--2---:R-:W-:-:S04]  /*3620*/  DFMA R10, R14, R10, R24 ;  /* 0x0000000a0e0a722b */ /* 0x004fc80000000018 */
[----:B------:R-:W2:Y:S04]  /*3630*/  LDG.E.64 R24, desc[UR4][R8.64] ;  /* 0x0000000408187981 */ /* 0x000ea8000c1e1b00 */
[----:B------:R-:W2:Y:S01]  /*3640*/  LDL.64 R14, [R28+0x20] ;  /* 0x000020001c0e7983 */ /* 0x000ea20000100a00 */
[----:B----4-:R-:W-:Y:S01]  /*3650*/  DFMA R36, R6, R36, R10 ;  /* 0x000000240624722b */ /* 0x010fe2000000000a */
[----:B------:R-:W-:-:S05]  /*3660*/  IADD3 R6, P0, PT, R8, R0, RZ ;  /* 0x0000000008067210 */ /* 0x000fca0007f1e0ff */
[----:B------:R-:W-:Y:S02]  /*3670*/  IMAD.X R7, R9, 0x1, R3, P0 ;  /* 0x0000000109077824 */ /* 0x000fe400000e0603 */
[----:B------:R-:W3:Y:S04]  /*3680*/  LDL.64 R8, [R28+0x28] ;  /* 0x000028001c087983 */ /* 0x000ee80000100a00 */
[----:B------:R0:W3:Y:S02]  /*3690*/  LDG.E.64 R10, desc[UR6][R6.64] ;  /* 0x00000006060a7981 */ /* 0x0000e4000c1e1b00 */
[----:B0-----:R-:W-:-:S05]  /*36a0*/  IADD3 R6, P0, PT, R6, R0, RZ ;  /* 0x0000000006067210 */ /* 0x001fca0007f1e0ff */
[----:B------:R-:W-:Y:S01]  /*36b0*/  IMAD.X R7, R7, 0x1, R3, P0 ;  /* 0x0000000107077824 */ /* 0x000fe200000e0603 */
[----:B--2---:R-:W-:-:S04]  /*36c0*/  DFMA R24, R24, R14, R36 ;  /* 0x0000000e1818722b */ /* 0x004fc80000000024 */
[----:B------:R-:W2:Y:S04]  /*36d0*/  LDG.E.64 R14, desc[UR4][R6.64] ;  /* 0x00000004060e7981 */ /* 0x000ea8000c1e1b00 */
[----:B---3--:R-:W-:Y:S01]  /*36e0*/  DFMA R24, R10, R8, R24 ;  /* 0x000000080a18722b */ /* 0x008fe20000000018 */
[----:B------:R-:W-:Y:S01]  /*36f0*/  IADD3 R8, P0, PT, R6, R0, RZ ;  /* 0x0000000006087210 */ /* 0x000fe20007f1e0ff */
[----:B------:R-:W2:Y:S04]  /*3700*/  LDL.64 R10, [R28+0x30] ;  /* 0x000030001c0a7983 */ /* 0x000ea80000100a00 */
[----:B------:R-:W-:Y:S01]  /*3710*/  IMAD.X R9, R7, 0x1, R3, P0 ;  /* 0x0000000107097824 */ /* 0x000fe200000e0603 */
[----:B------:R-:W3:Y:S05]  /*3720*/  LDL.64 R28, [R28+0x38] ;  /* 0x000038001c1c7983 */ /* 0x000eea0000100a00 */
[----:B------:R-:W3:Y:S01]  /*3730*/  LDG.E.64 R8, desc[UR6][R8.64] ;  /* 0x0000000608087981 */ /* 0x000ee2000c1e1b00 */
[----:B------:R-:W-:-:S05]  /*3740*/  IADD3 R20, P0, PT, R20, 0x8, RZ ;  /* 0x0000000814147810 */ /* 0x000fca0007f1e0ff */
[----:B------:R-:W-:Y:S01]  /*3750*/  IMAD.X R27, RZ, RZ, R27, P0 ;  /* 0x000000ffff1b7224 */ /* 0x000fe200000e061b */
[----:B--2---:R-:W-:-:S08]  /*3760*/  DFMA R10, R14, R10, R24 ;  /* 0x0000000a0e0a722b */ /* 0x004fd00000000018 */
[----:B---3--:R-:W-:-:S11]  /*3770*/  DFMA R10, R8, R28, R10 ;  /* 0x0000001c080a722b */ /* 0x008fd6000000000a */
.L_x_39:
[----:B------:R-:W-:Y:S05]  /*3780*/  BSYNC.RECONVERGENT B2 ;  /* 0x0000000000027941 */ /* 0x000fea0003800200 */
.L_x_38:
[----:B------:R-:W-:Y:S05]  /*3790*/  @!P1 BRA `(.L_x_34) ;  /* 0x0000000400489947 */ /* 0x000fea0003800000 */
[----:B------:R-:W-:Y:S01]  /*37a0*/  IADD3 R21, PT, PT, R21, R32, R26 ;  /* 0x0000002015157210 */ /* 0x000fe20007ffe01a */
[----:B------:R-:W-:Y:S03]  /*37b0*/  BSSY.RECONVERGENT B2, `(.L_x_40) ;  /* 0x000002d000027945 */ /* 0x000fe60003800200 */
[----:B------:R-:W-:-:S04]  /*37c0*/  LOP3.LUT R21, R21, 0xffff, RZ, 0xc0, !PT ;  /* 0x0000ffff15157812 */ /* 0x000fc800078ec0ff */
        /* <DEDUP_REMOVED lines=9> */
[----:B------:R-:W0:Y:S01]  /*3860*/  LDCU.64 UR4, c[0x0][0x3a0] ;  /* 0x00007400ff0477ac */ /* 0x000e220008000a00 */
[-C--:B------:R-:W-:Y:S01]  /*3870*/  IMAD R6, R27, R4.reuse, RZ ;  /* 0x000000041b067224 */ /* 0x080fe200078e02ff */
[----:B------:R-:W-:Y:S01]  /*3880*/  R2UR UR6, R22 ;  /* 0x00000000160672ca */ /* 0x000fe200000e0000 */
[----:B------:R-:W-:Y:S01]  /*3890*/  IMAD.MOV.U32 R8, RZ, RZ, R34 ;  /* 0x000000ffff087224 */ /* 0x000fe200078e0022 */
[----:B------:R-:W-:Y:S01]  /*38a0*/  R2UR UR7, R23 ;  /* 0x00000000170772ca */ /* 0x000fe200000e0000 */
[----:B------:R-:W-:Y:S02]  /*38b0*/  IMAD.MOV.U32 R9, RZ, RZ, R35 ;  /* 0x000000ffff097224 */ /* 0x000fe400078e0023 */
[C---:B------:R-:W-:Y:S02]  /*38c0*/  IMAD R7, R20.reuse, R5, R6 ;  /* 0x0000000514077224 */ /* 0x040fe400078e0206 */
[----:B------:R-:W-:-:S04]  /*38d0*/  IMAD.WIDE.U32 R8, R20, R4, R8 ;  /* 0x0000000414087225 */ /* 0x000fc800078e0008 */
[----:B------:R-:W-:Y:S02]  /*38e0*/  IMAD.IADD R7, R9, 0x1, R7 ;  /* 0x0000000109077824 */ /* 0x000fe400078e0207 */
[----:B------:R-:W-:Y:S01]  /*38f0*/  IMAD.U32 R26, R20, 0x8, R1 ;  /* 0x00000008141a7824 */ /* 0x000fe200078e0001 */
[----:B0-----:R-:W-:Y:S02]  /*3900*/  LEA R6, P1, R8, UR4, 0x3 ;  /* 0x0000000408067c11 */ /* 0x001fe4000f8218ff */
[----:B------:R-:W-:Y:S02]  /*3910*/  R2UR UR4, R22 ;  /* 0x00000000160472ca */ /* 0x000fe400000e0000 */
[----:B------:R-:W2:Y:S01]  /*3920*/  LDL.64 R24, [R26] ;  /* 0x000000001a187983 */ /* 0x000ea20000100a00 */
[----:B------:R-:W-:Y:S02]  /*3930*/  LEA.HI.X R7, R8, UR5, R7, 0x3, P1 ;  /* 0x0000000508077c11 */ /* 0x000fe400088f1c07 */
[----:B------:R-:W-:-:S02]  /*3940*/  R2UR UR5, R23 ;  /* 0x00000000170572ca */ /* 0x000fc400000e0000 */
[----:B------:R-:W-:Y:S01]  /*3950*/  IADD3 R14, P1, PT, R6, R0, RZ ;  /* 0x00000000060e7210 */ /* 0x000fe20007f3e0ff */
[----:B------:R-:W2:Y:S04]  /*3960*/  LDG.E.64 R28, desc[UR6][R6.64] ;  /* 0x00000006061c7981 */ /* 0x000ea8000c1e1b00 */
[----:B------:R-:W-:-:S06]  /*3970*/  IMAD.X R15, R7, 0x1, R3, P1 ;  /* 0x00000001070f7824 */ /* 0x000fcc00008e0603 */
[----:B------:R-:W3:Y:S04]  /*3980*/  LDG.E.64 R8, desc[UR4][R14.64] ;  /* 0x000000040e087981 */ /* 0x000ee8000c1e1b00 */
[----:B------:R-:W3:Y:S01]  /*3990*/  LDL.64 R6, [R26+0x8] ;  /* 0x000008001a067983 */ /* 0x000ee20000100a00 */
[----:B--2---:R-:W-:Y:S01]  /*39a0*/  DFMA R24, R28, R24, R10 ;  /* 0x000000181c18722b */ /* 0x004fe2000000000a */
[----:B------:R-:W-:-:S05]  /*39b0*/  IADD3 R10, P1, PT, R14, R0, RZ ;  /* 0x000000000e0a7210 */ /* 0x000fca0007f3e0ff */
[----:B------:R-:W-:-:S05]  /*39c0*/  IMAD.X R11, R15, 0x1, R3, P1 ;  /* 0x000000010f0b7824 */ /* 0x000fca00008e0603 */
[----:B------:R-:W2:Y:S01]  /*39d0*/  LDG.E.64 R14, desc[UR4][R10.64] ;  /* 0x000000040a0e7981 */ /* 0x000ea2000c1e1b00 */
[----:B---3--:R-:W-:Y:S01]  /*39e0*/  DFMA R24, R8, R6, R24 ;  /* 0x000000060818722b */ /* 0x008fe20000000018 */
[----:B------:R-:W-:Y:S02]  /*39f0*/  IADD3 R6, P1, PT, R10, R0, RZ ;  /* 0x000000000a067210 */ /* 0x000fe40007f3e0ff */
[----:B------:R-:W2:Y:S03]  /*3a00*/  LDL.64 R8, [R26+0x10] ;  /* 0x000010001a087983 */ /* 0x000ea60000100a00 */
[----:B------:R-:W-:Y:S02]  /*3a10*/  IMAD.X R7, R11, 0x1, R3, P1 ;  /* 0x000000010b077824 */ /* 0x000fe400008e0603 */
[----:B------:R-:W3:Y:S04]  /*3a20*/  LDL.64 R10, [R26+0x18] ;  /* 0x000018001a0a7983 */ /* 0x000ee80000100a00 */
[----:B------:R-:W3:Y:S01]  /*3a30*/  LDG.E.64 R6, desc[UR6][R6.64] ;  /* 0x0000000606067981 */ /* 0x000ee2000c1e1b00 */
[----:B------:R-:W-:-:S05]  /*3a40*/  IADD3 R20, P1, PT, R20, 0x4, RZ ;  /* 0x0000000414147810 */ /* 0x000fca0007f3e0ff */
[----:B------:R-:W-:Y:S01]  /*3a50*/  IMAD.X R27, RZ, RZ, R27, P1 ;  /* 0x000000ffff1b7224 */ /* 0x000fe200008e061b */
[----:B--2---:R-:W-:-:S08]  /*3a60*/  DFMA R8, R14, R8, R24 ;  /* 0x000000080e08722b */ /* 0x004fd00000000018 */
[----:B---3--:R-:W-:-:S11]  /*3a70*/  DFMA R10, R6, R10, R8 ;  /* 0x0000000a060a722b */ /* 0x008fd60000000008 */
.L_x_41:
[----:B------:R-:W-:Y:S05]  /*3a80*/  BSYNC.RECONVERGENT B2 ;  /* 0x0000000000027941 */ /* 0x000fea0003800200 */
.L_x_40:
        /* <DEDUP_REMOVED lines=11> */
[----:B0-----:R-:W-:-:S04]  /*3b40*/  LEA R6, P0, R8, UR4, 0x3 ;  /* 0x0000000408067c11 */ /* 0x001fc8000f8018ff */
[----:B------:R-:W-:Y:S02]  /*3b50*/  LEA.HI.X R7, R8, UR5, R7, 0x3, P0 ;  /* 0x0000000508077c11 */ /* 0x000fe400080f1c07 */
[----:B------:R-:W2:Y:S04]  /*3b60*/  LDL.64 R8, [R24] ;  /* 0x0000000018087983 */ /* 0x000ea80000100a00 */
[----:B------:R-:W2:Y:S01]  /*3b70*/  LDG.E.64 R14, desc[UR6][R6.64] ;  /* 0x00000006060e7981 */ /* 0x000ea2000c1e1b00 */
[----:B------:R-:W-:-:S04]  /*3b80*/  ISETP.NE.U32.AND P0, PT, R21, 0x1, PT ;  /* 0x000000011500780c */ /* 0x000fc80003f05070 */
[----:B------:R-:W-:Y:S01]  /*3b90*/  ISETP.NE.AND.EX P0, PT, RZ, RZ, PT, P0 ;  /* 0x000000ffff00720c */ /* 0x000fe20003f05300 */
[----:B--2---:R-:W-:-:S12]  /*3ba0*/  DFMA R10, R14, R8, R10 ;  /* 0x000000080e0a722b */ /* 0x004fd8000000000a */
[----:B------:R-:W-:Y:S05]  /*3bb0*/  @!P0 BRA `(.L_x_34) ;  /* 0x0000000000408947 */ /* 0x000fea0003800000 */
[----:B------:R-:W-:Y:S01]  /*3bc0*/  ISETP.NE.U32.AND P0, PT, R21, 0x2, PT ;  /* 0x000000021500780c */ /* 0x000fe20003f05070 */
[----:B------:R-:W2:Y:S01]  /*3bd0*/  LDL.64 R14, [R24+0x8] ;  /* 0x00000800180e7983 */ /* 0x000ea20000100a00 */
[----:B------:R-:W-:Y:S02]  /*3be0*/  R2UR UR4, R22 ;  /* 0x00000000160472ca */ /* 0x000fe400000e0000 */
[----:B------:R-:W-:Y:S02]  /*3bf0*/  ISETP.NE.AND.EX P0, PT, RZ, RZ, PT, P0 ;  /* 0x000000ffff00720c */ /* 0x000fe40003f05300 */
[----:B------:R-:W-:Y:S02]  /*3c00*/  R2UR UR5, R23 ;  /* 0x00000000170572ca */ /* 0x000fe400000e0000 */
[----:B------:R-:W-:-:S05]  /*3c10*/  IADD3 R8, P1, PT, R6, R0, RZ ;  /* 0x0000000006087210 */ /* 0x000fca0007f3e0ff */
[----:B------:R-:W-:-:S04]  /*3c20*/  IMAD.X R9, R7, 0x1, R3, P1 ;  /* 0x0000000107097824 */ /* 0x000fc800008e0603 */
[----:B------:R-:W-:Y:S01]  /*3c30*/  @P0 R2UR UR6, R22 ;  /* 0x00000000160602ca */ /* 0x000fe200000e0000 */
[----:B------:R-:W3:Y:S01]  /*3c40*/  @P0 LDL.64 R24, [R24+0x10] ;  /* 0x0000100018180983 */ /* 0x000ee20000100a00 */
[----:B------:R-:W-:Y:S02]  /*3c50*/  @P0 R2UR UR7, R23 ;  /* 0x00000000170702ca */ /* 0x000fe400000e0000 */
[----:B------:R-:W-:Y:S01]  /*3c60*/  @P0 IADD3 R6, P1, PT, R8, R0, RZ ;  /* 0x0000000008060210 */ /* 0x000fe20007f3e0ff */
[----:B------:R-:W2:Y:S04]  /*3c70*/  LDG.E.64 R20, desc[UR4][R8.64] ;  /* 0x0000000408147981 */ /* 0x000ea8000c1e1b00 */
[----:B------:R-:W-:-:S06]  /*3c80*/  @P0 IMAD.X R7, R9, 0x1, R3, P1 ;  /* 0x0000000109070824 */ /* 0x000fcc00008e0603 */
[----:B------:R-:W3:Y:S01]  /*3c90*/  @P0 LDG.E.64 R6, desc[UR6][R6.64] ;  /* 0x0000000606060981 */ /* 0x000ee2000c1e1b00 */
[----:B--2---:R-:W-:-:S08]  /*3ca0*/  DFMA R10, R20, R14, R10 ;  /* 0x0000000e140a722b */ /* 0x004fd0000000000a */
[----:B---3--:R-:W-:-:S11]  /*3cb0*/  @P0 DFMA R10, R6, R24, R10 ;  /* 0x00000018060a022b */ /* 0x008fd6000000000a */
.L_x_34:
[----:B------:R-:W-:Y:S05]  /*3cc0*/  BSYNC.RECONVERGENT B1 ;  /* 0x0000000000017941 */ /* 0x000fea0003800200 */
.L_x_33:
[----:B------:R-:W0:Y:S01]  /*3cd0*/  LDCU.64 UR4, c[0x0][0x3a0] ;  /* 0x00007400ff0477ac */ /* 0x000e220008000a00 */
[-C--:B------:R-:W-:Y:S01]  /*3ce0*/  IMAD R8, R35, R4.reuse, RZ ;  /* 0x0000000423087224 */ /* 0x080fe200078e02ff */
[----:B------:R-:W-:Y:S01]  /*3cf0*/  R2UR UR6, R22 ;  /* 0x00000000160672ca */ /* 0x000fe200000e0000 */
[----:B------:R-:W-:Y:S01]  /*3d00*/  IMAD.WIDE.U32 R6, R34, R4, R34 ;  /* 0x0000000422067225 */ /* 0x000fe200078e0022 */
[----:B------:R-:W-:-:S03]  /*3d10*/  R2UR UR7, R23 ;  /* 0x00000000170772ca */ /* 0x000fc600000e0000 */
[----:B------:R-:W-:-:S04]  /*3d20*/  IMAD R5, R34, R5, R8 ;  /* 0x0000000522057224 */ /* 0x000fc800078e0208 */
[----:B------:R-:W-:Y:S01]  /*3d30*/  IMAD.IADD R5, R7, 0x1, R5 ;  /* 0x0000000107057824 */ /* 0x000fe200078e0205 */
[----:B0-----:R-:W-:-:S04]  /*3d40*/  LEA R4, P0, R6, UR4, 0x3 ;  /* 0x0000000406047c11 */ /* 0x001fc8000f8018ff */
[----:B------:R-:W-:-:S06]  /*3d50*/  LEA.HI.X R5, R6, UR5, R5, 0x3, P0 ;  /* 0x0000000506057c11 */ /* 0x000fcc00080f1c05 */
[----:B------:R-:W2:Y:S01]  /*3d60*/  LDG.E.64 R4, desc[UR6][R4.64] ;  /* 0x0000000604047981 */ /* 0x000ea2000c1e1b00 */
[----:B------:R-:W-:-:S05]  /*3d70*/  IMAD.U32 R34, R34, 0x8, R1 ;  /* 0x0000000822227824 */ /* 0x000fca00078e0001 */
[----:B------:R-:W3:Y:S01]  /*3d80*/  LDL.64 R8, [R34] ;  /* 0x0000000022087983 */ /* 0x000ee20000100a00 */
[----:B------:R-:W-:Y:S01]  /*3d90*/  IMAD.MOV.U32 R14, RZ, RZ, 0x1 ;  /* 0x00000001ff0e7424 */ /* 0x000fe200078e00ff */
[----:B------:R-:W-:Y:S01]  /*3da0*/  BSSY.RECONVERGENT B1, `(.L_x_42) ;  /* 0x0000017000017945 */ /* 0x000fe20003800200 */
[----:B--2---:R-:W0:Y:S01]  /*3db0*/  MUFU.RCP64H R15, R5 ;  /* 0x00000005000f7308 */ /* 0x004e220000001800 */
[----:B---3--:R-:W-:-:S10]  /*3dc0*/  DADD R10, R8, -R10 ;  /* 0x00000000080a7229 */ /* 0x008fd4000000080a */
[----:B------:R-:W-:Y:S01]  /*3dd0*/  FSETP.GEU.AND P1, PT, |R11|, 6.5827683646048100446e-37, PT ;  /* 0x036000000b00780b */ /* 0x000fe20003f2e200 */
[----:B0-----:R-:W-:-:S08]  /*3de0*/  DFMA R6, -R4, R14, 1 ;  /* 0x3ff000000406742b */ /* 0x001fd0000000010e */
[----:B------:R-:W-:-:S08]  /*3df0*/  DFMA R6, R6, R6, R6 ;  /* 0x000000060606722b */ /* 0x000fd00000000006 */
[----:B------:R-:W-:-:S08]  /*3e00*/  DFMA R6, R14, R6, R14 ;  /* 0x000000060e06722b */ /* 0x000fd0000000000e */
[----:B------:R-:W-:-:S08]  /*3e10*/  DFMA R14, -R4, R6, 1 ;  /* 0x3ff00000040e742b */ /* 0x000fd00000000106 */
[----:B------:R-:W-:-:S08]  /*3e20*/  DFMA R14, R6, R14, R6 ;  /* 0x0000000e060e722b */ /* 0x000fd00000000006 */
[----:B------:R-:W-:-:S08]  /*3e30*/  DMUL R8, R10, R14 ;  /* 0x0000000e0a087228 */ /* 0x000fd00000000000 */
[----:B------:R-:W-:-:S08]  /*3e40*/  DFMA R6, -R4, R8, R10 ;  /* 0x000000080406722b */ /* 0x000fd0000000010a */
[----:B------:R-:W-:-:S10]  /*3e50*/  DFMA R6, R14, R6, R8 ;  /* 0x000000060e06722b */ /* 0x000fd40000000008 */
[----:B------:R-:W-:-:S05]  /*3e60*/  FFMA R8, RZ, R5, R7 ;  /* 0x00000005ff087223 */ /* 0x000fca0000000007 */
[----:B------:R-:W-:-:S13]  /*3e70*/  FSETP.GT.AND P0, PT, |R8|, 1.469367938527859385e-39, PT ;  /* 0x001000000800780b */ /* 0x000fda0003f04200 */
[----:B------:R-:W-:Y:S05]  /*3e80*/  @P0 BRA P1, `(.L_x_43) ;  /* 0x0000000000200947 */ /* 0x000fea0000800000 */
[----:B------:R-:W-:Y:S01]  /*3e90*/  IMAD.MOV.U32 R8, RZ, RZ, R10 ;  /* 0x000000ffff087224 */ /* 0x000fe200078e000a */
[----:B------:R-:W-:Y:S01]  /*3ea0*/  MOV R26, 0x3ef0 ;  /* 0x00003ef0001a7802 */ /* 0x000fe20000000f00 */
[----:B------:R-:W-:Y:S02]  /*3eb0*/  IMAD.MOV.U32 R9, RZ, RZ, R11 ;  /* 0x000000ffff097224 */ /* 0x000fe400078e000b */
[----:B------:R-:W-:Y:S02]  /*3ec0*/  IMAD.MOV.U32 R6, RZ, RZ, R4 ;  /* 0x000000ffff067224 */ /* 0x000fe400078e0004 */
[----:B------:R-:W-:-:S07]  /*3ed0*/  IMAD.MOV.U32 R7, RZ, RZ, R5 ;  /* 0x000000ffff077224 */ /* 0x000fce00078e0005 */
[----:B------:R-:W-:Y:S05]  /*3ee0*/  CALL.REL.NOINC `($__internal_0_$__cuda_sm20_div_rn_f64_full) ;  /* 0x0000000c00b07944 */ /* 0x000fea0003c00000 */
[----:B------:R-:W-:Y:S02]  /*3ef0*/  IMAD.MOV.U32 R6, RZ, RZ, R4 ;  /* 0x000000ffff067224 */ /* 0x000fe400078e0004 */
[----:B------:R-:W-:-:S07]  /*3f00*/  IMAD.MOV.U32 R7, RZ, RZ, R5 ;  /* 0x000000ffff077224 */ /* 0x000fce00078e0005 */
.L_x_43:
[----:B------:R-:W-:Y:S05]  /*3f10*/  BSYNC.RECONVERGENT B1 ;  /* 0x0000000000017941 */ /* 0x000fea0003800200 */
.L_x_42:
[----:B------:R-:W0:Y:S01]  /*3f20*/  LDCU.64 UR4, c[0x0][0x388] ;  /* 0x00007100ff0477ac */ /* 0x000e220008000a00 */
[----:B------:R-:W-:Y:S01]  /*3f30*/  IADD3 R30, P0, PT, R30, 0x1, RZ ;  /* 0x000000011e1e7810 */ /* 0x000fe20007f1e0ff */
[----:B------:R1:W-:Y:S04]  /*3f40*/  STL.64 [R34], R6 ;  /* 0x0000000622007387 */ /* 0x0003e80000100a00 */
[----:B------:R-:W-:Y:S01]  /*3f50*/  IMAD.X R31, RZ, RZ, R31, P0 ;  /* 0x000000ffff1f7224 */ /* 0x000fe200000e061f */
[----:B0-----:R-:W-:-:S04]  /*3f60*/  ISETP.NE.U32.AND P0, PT, R30, UR4, PT ;  /* 0x000000041e007c0c */ /* 0x001fc8000bf05070 */
[----:B------:R-:W-:-:S13]  /*3f70*/  ISETP.NE.AND.EX P0, PT, R31, UR5, PT, P0 ;  /* 0x000000051f007c0c */ /* 0x000fda000bf05300 */
[----:B-1----:R-:W-:Y:S05]  /*3f80*/  @!P0 BRA `(.L_x_44) ;  /* 0x00000000000c8947 */ /* 0x002fea0003800000 */
[----:B------:R-:W-:Y:S02]  /*3f90*/  VIADD R33, R33, 0x1 ;  /* 0x0000000121217836 */ /* 0x000fe40000000000 */
[----:B------:R-:W-:Y:S01]  /*3fa0*/  VIADD R32, R32, 0x1 ;  /* 0x0000000120207836 */ /* 0x000fe20000000000 */
[----:B------:R-:W-:Y:S06]  /*3fb0*/  BRA `(.L_x_45) ;  /* 0xffffffe800c87947 */ /* 0x000fec000383ffff */
.L_x_44:
[----:B------:R-:W-:Y:S05]  /*3fc0*/  BSYNC.RECONVERGENT B0 ;  /* 0x0000000000007941 */ /* 0x000fea0003800200 */
.L_x_32:
[----:B------:R-:W-:Y:S05]  /*3fd0*/  BRA `(.L_x_46) ;  /* 0x0000000000407947 */ /* 0x000fea0003800000 */
.L_x_31:
        /* <DEDUP_REMOVED lines=16> */
.L_x_46:
        /* <DEDUP_REMOVED lines=20> */
.L_x_47:
[----:B------:R-:W0:Y:S01]  /*4220*/  LDC.64 R20, c[0x0][0x388] ;  /* 0x0000e200ff147b82 */ /* 0x000e220000000a00 */
[----:B------:R-:W-:Y:S02]  /*4230*/  CS2R R26, SRZ ;  /* 0x00000000001a7805 */ /* 0x000fe4000001ff00 */
[----:B0-----:R-:W-:-:S04]  /*4240*/  ISETP.NE.U32.AND P0, PT, R20, RZ, PT ;  /* 0x000000ff1400720c */ /* 0x001fc80003f05070 */
[----:B------:R-:W-:-:S13]  /*4250*/  ISETP.NE.AND.EX P0, PT, R21, RZ, PT, P0 ;  /* 0x000000ff1500720c */ /* 0x000fda0003f05300 */
[----:B------:R-:W-:Y:S05]  /*4260*/  @!P0 BRA `(.L_x_48) ;  /* 0x0000000800a88947 */ /* 0x000fea0003800000 */
[C---:B------:R-:W-:Y:S01]  /*4270*/  IADD3 R0, P0, PT, R20.reuse, -0x1, RZ ;  /* 0xffffffff14007810 */ /* 0x040fe20007f1e0ff */
[----:B------:R-:W-:Y:S01]  /*4280*/  IMAD.MOV.U32 R3, RZ, RZ, RZ ;  /* 0x000000ffff037224 */ /* 0x000fe200078e00ff */
[----:B------:R-:W-:Y:S02]  /*4290*/  LOP3.LUT R12, R20, 0xf, RZ, 0xc0, !PT ;  /* 0x0000000f140c7812 */ /* 0x000fe400078ec0ff */
[----:B------:R-:W-:Y:S02]  /*42a0*/  CS2R R26, SRZ ;  /* 0x00000000001a7805 */ /* 0x000fe4000001ff00 */
[----:B------:R-:W-:Y:S01]  /*42b0*/  ISETP.GE.U32.AND P1, PT, R0, 0xf, PT ;  /* 0x0000000f0000780c */ /* 0x000fe20003f26070 */
[----:B------:R-:W-:Y:S01]  /*42c0*/  IMAD.MOV.U32 R0, RZ, RZ, RZ ;  /* 0x000000ffff007224 */ /* 0x000fe200078e00ff */
[----:B------:R-:W-:Y:S02]  /*42d0*/  IADD3.X R21, PT, PT, R21, -0x1, RZ, P0, !PT ;  /* 0xffffffff15157810 */ /* 0x000fe400007fe4ff */
[----:B------:R-:W-:-:S02]  /*42e0*/  ISETP.NE.U32.AND P0, PT, R12, RZ, PT ;  /* 0x000000ff0c00720c */ /* 0x000fc40003f05070 */
[----:B------:R-:W-:Y:S02]  /*42f0*/  ISETP.GE.U32.AND.EX P1, PT, R21, RZ, PT, P1 ;  /* 0x000000ff1500720c */ /* 0x000fe40003f26110 */
[----:B------:R-:W-:-:S11]  /*4300*/  ISETP.NE.AND.EX P0, PT, RZ, RZ, PT, P0 ;  /* 0x000000ffff00720c */ /* 0x000fd60003f05300 */
[----:B------:R-:W-:Y:S05]  /*4310*/  @!P1 BRA `(.L_x_49) ;  /* 0x0000000400109947 */ /* 0x000fea0003800000 */
[----:B------:R-:W0:Y:S01]  /*4320*/  LDCU.64 UR4, c[0x0][0x390] ;  /* 0x00007200ff0477ac */ /* 0x000e220008000a00 */
[----:B------:R-:W-:Y:S01]  /*4330*/  LOP3.LUT R3, R20, 0xfffffff0, RZ, 0xc0, !PT ;  /* 0xfffffff014037812 */ /* 0x000fe200078ec0ff */
[----:B------:R-:W-:Y:S01]  /*4340*/  BSSY.RECONVERGENT B0, `(.L_x_49) ;  /* 0x0000041000007945 */ /* 0x000fe20003800200 */
[----:B------:R-:W-:Y:S01]  /*4350*/  VIADD R13, R1, 0x40 ;  /* 0x00000040010d7836 */ /* 0x000fe20000000000 */
[----:B------:R-:W1:Y:S01]  /*4360*/  LDCU UR6, c[0x0][0x38c] ;  /* 0x00007180ff0677ac */ /* 0x000e620008000800 */
[----:B------:R-:W-:Y:S01]  /*4370*/  CS2R R26, SRZ ;  /* 0x00000000001a7805 */ /* 0x000fe2000001ff00 */
[----:B------:R-:W-:Y:S01]  /*4380*/  IMAD.MOV.U32 R15, RZ, RZ, R3 ;  /* 0x000000ffff0f7224 */ /* 0x000fe200078e0003 */
[----:B0-----:R-:W-:-:S04]  /*4390*/  IADD3 R17, P1, PT, R16, UR4, RZ ;  /* 0x0000000410117c10 */ /* 0x001fc8000ff3e0ff */
[----:B------:R-:W-:Y:S01]  /*43a0*/  IADD3.X R19, PT, PT, R18, UR5, RZ, P1, !PT ;  /* 0x0000000512137c10 */ /* 0x000fe20008ffe4ff */
[----:B-1----:R-:W-:Y:S01]  /*43b0*/  IMAD.U32 R0, RZ, RZ, UR6 ;  /* 0x00000006ff007e24 */ /* 0x002fe2000f8e00ff */
[----:B------:R-:W-:Y:S01]  /*43c0*/  IADD3 R8, P1, PT, R17, 0x40, RZ ;  /* 0x0000004011087810 */ /* 0x000fe20007f3e0ff */
[----:B------:R-:W-:-:S04]  /*43d0*/  IMAD.U32 R14, RZ, RZ, UR6 ;  /* 0x00000006ff0e7e24 */ /* 0x000fc8000f8e00ff */
[----:B------:R-:W-:-:S08]  /*43e0*/  IMAD.X R9, RZ, RZ, R19, P1 ;  /* 0x000000ffff097224 */ /* 0x000fd000008e0613 */
.L_x_50:
[C---:B------:R-:W-:Y:S01]  /*43f0*/  R2UR UR4, R22.reuse ;  /* 0x00000000160472ca */ /* 0x040fe200000e0000 */
[----:B------:R-:W-:Y:S01]  /*4400*/  IMAD.MOV.U32 R24, RZ, RZ, R8 ;  /* 0x000000ffff187224 */ /* 0x000fe200078e0008 */
[C---:B------:R-:W-:Y:S01]  /*4410*/  R2UR UR5, R23.reuse ;  /* 0x00000000170572ca */ /* 0x040fe200000e0000 */
[----:B------:R-:W-:Y:S01]  /*4420*/  IMAD.MOV.U32 R25, RZ, RZ, R9 ;  /* 0x000000ffff197224 */ /* 0x000fe200078e0009 */
[----:B------:R-:W-:Y:S01]  /*4430*/  R2UR UR6, R22 ;  /* 0x00000000160672ca */ /* 0x000fe200000e0000 */
[----:B------:R-:W2:Y:S01]  /*4440*/  LDL.128 R8, [R13+-0x40] ;  /* 0xffffc0000d087983 */ /* 0x000ea20000100c00 */
[----:B------:R-:W-:-:S03]  /*4450*/  R2UR UR7, R23 ;  /* 0x00000000170772ca */ /* 0x000fc600000e0000 */
[----:B------:R-:W3:Y:S06]  /*4460*/  LDL.128 R4, [R13+-0x30] ;  /* 0xffffd0000d047983 */ /* 0x000eec0000100c00 */
[----:B------:R-:W2:Y:S04]  /*4470*/  LDG.E.64 R34, desc[UR4][R24.64+-0x40] ;  /* 0xffffc00418227981 */ /* 0x000ea8000c1e1b00 */
[----:B------:R-:W4:Y:S04]  /*4480*/  LDG.E.64 R30, desc[UR6][R24.64+-0x38] ;  /* 0xffffc806181e7981 */ /* 0x000f28000c1e1b00 */
[----:B------:R-:W3:Y:S04]  /*4490*/  LDG.E.64 R32, desc[UR4][R24.64+-0x30] ;  /* 0xffffd00418207981 */ /* 0x000ee8000c1e1b00 */
[----:B------:R-:W5:Y:S01]  /*44a0*/  LDG.E.64 R28, desc[UR6][R24.64+-0x28] ;  /* 0xffffd806181c7981 */ /* 0x000f62000c1e1b00 */
[----:B--2---:R-:W-:-:S08]  /*44b0*/  DFMA R26, R8, R34, R26 ;  /* 0x00000022081a722b */ /* 0x004fd0000000001a */
[----:B----4-:R-:W-:Y:S01]  /*44c0*/  DFMA R26, R10, R30, R26 ;  /* 0x0000001e0a1a722b */ /* 0x010fe2000000001a */
[----:B------:R-:W2:Y:S04]  /*44d0*/  LDL.128 R8, [R13+-0x20] ;  /* 0xffffe0000d087983 */ /* 0x000ea80000100c00 */
[----:B------:R-:W2:Y:S03]  /*44e0*/  LDG.E.64 R30, desc[UR4][R24.64+-0x20] ;  /* 0xffffe004181e7981 */ /* 0x000ea6000c1e1b00 */
[----:B---3--:R-:W-:Y:S01]  /*44f0*/  DFMA R4, R4, R32, R26 ;  /* 0x000000200404722b */ /* 0x008fe2000000001a */
[----:B------:R-:W3:Y:S04]  /*4500*/  LDG.E.64 R32, desc[UR6][R24.64+-0x18] ;  /* 0xffffe80618207981 */ /* 0x000ee8000c1e1b00 */
[----:B------:R-:W4:Y:S03]  /*4510*/  LDG.E.64 R26, desc[UR6][R24.64+-0x8] ;  /* 0xfffff806181a7981 */ /* 0x000f26000c1e1b00 */
[----:B-----5:R-:W-:-:S02]  /*4520*/  DFMA R34, R6, R28, R4 ;  /* 0x0000001c0622722b */ /* 0x020fc40000000004 */
[----:B------:R-:W5:Y:S04]  /*4530*/  LDL.128 R4, [R13+-0x10] ;  /* 0xfffff0000d047983 */ /* 0x000f680000100c00 */
[----:B------:R-:W5:Y:S02]  /*4540*/  LDG.E.64 R28, desc[UR4][R24.64+-0x10] ;  /* 0xfffff004181c7981 */ /* 0x000f64000c1e1b00 */
[----:B--2---:R-:W-:Y:S02]  /*4550*/  DFMA R8, R8, R30, R34 ;  /* 0x0000001e0808722b */ /* 0x004fe40000000022 */
[----:B------:R-:W2:Y:S06]  /*4560*/  LDG.E.64 R30, desc[UR4][R24.64] ;  /* 0x00000004181e7981 */ /* 0x000eac000c1e1b00 */
[----:B---3--:R-:W-:-:S02]  /*4570*/  DFMA R32, R10, R32, R8 ;  /* 0x000000200a20722b */ /* 0x008fc40000000008 */
[----:B------:R-:W2:Y:S06]  /*4580*/  LDL.128 R8, [R13] ;  /* 0x000000000d087983 */ /* 0x000eac0000100c00 */
[----:B-----5:R-:W-:Y:S02]  /*4590*/  DFMA R4, R4, R28, R32 ;  /* 0x0000001c0404722b */ /* 0x020fe40000000020 */
[----:B------:R-:W3:Y:S04]  /*45a0*/  LDG.E.64 R32, desc[UR6][R24.64+0x8] ;  /* 0x0000080618207981 */ /* 0x000ee8000c1e1b00 */
[----:B------:R-:W5:Y:S02]  /*45b0*/  LDG.E.64 R28, desc[UR4][R24.64+0x10] ;  /* 0x00001004181c7981 */ /* 0x000f64000c1e1b00 */
[----:B----4-:R-:W-:-:S02]  /*45c0*/  DFMA R34, R6, R26, R4 ;  /* 0x0000001a0622722b */ /* 0x010fc40000000004 */
[----:B------:R-:W5:Y:S04]  /*45d0*/  LDL.128 R4, [R13+0x10] ;  /* 0x000010000d047983 */ /* 0x000f680000100c00 */
[----:B------:R-:W4:Y:S02]  /*45e0*/  LDG.E.64 R26, desc[UR6][R24.64+0x18] ;  /* 0x00001806181a7981 */ /* 0x000f24000c1e1b00 */
[----:B--2---:R-:W-:Y:S02]  /*45f0*/  DFMA R8, R8, R30, R34 ;  /* 0x0000001e0808722b */ /* 0x004fe40000000022 */
[----:B------:R-:W2:Y:S06]  /*4600*/  LDG.E.64 R30, desc[UR4][R24.64+0x20] ;  /* 0x00002004181e7981 */ /* 0x000eac000c1e1b00 */
[----:B---3--:R-:W-:-:S02]  /*4610*/  DFMA R32, R10, R32, R8 ;  /* 0x000000200a20722b */ /* 0x008fc40000000008 */
[----:B------:R-:W2:Y:S06]  /*4620*/  LDL.128 R8, [R13+0x20] ;  /* 0x000020000d087983 */ /* 0x000eac0000100c00 */
[----:B-----5:R-:W-:Y:S01]  /*4630*/  DFMA R4, R4, R28, R32 ;  /* 0x0000001c0404722b */ /* 0x020fe20000000020 */
[----:B------:R-:W3:Y:S04]  /*4640*/  LDG.E.64 R28, desc[UR6][R24.64+0x28] ;  /* 0x00002806181c7981 */ /* 0x000ee8000c1e1b00 */
[----:B------:R-:W5:Y:S03]  /*4650*/  LDG.E.64 R32, desc[UR4][R24.64+0x30] ;  /* 0x0000300418207981 */ /* 0x000f66000c1e1b00 */
[----:B----4-:R-:W-:-:S02]  /*4660*/  DFMA R34, R6, R26, R4 ;  /* 0x0000001a0622722b */ /* 0x010fc40000000004 */
[----:B------:R0:W5:Y:S04]  /*4670*/  LDL.128 R4, [R13+0x30] ;  /* 0x000030000d047983 */ /* 0x0001680000100c00 */
[----:B------:R-:W4:Y:S01]  /*4680*/  LDG.E.64 R26, desc[UR6][R24.64+0x38] ;  /* 0x00003806181a7981 */ /* 0x000f22000c1e1b00 */
[----:B------:R-:W-:-:S04]  /*4690*/  IADD3 R15, P1, PT, R15, -0x10, RZ ;  /* 0xfffffff00f0f7810 */ /* 0x000fc80007f3e0ff */
[----:B------:R-:W-:Y:S02]  /*46a0*/  IADD3.X R14, PT, PT, R14, -0x1, RZ, P1, !PT ;  /* 0xffffffff0e0e7810 */ /* 0x000fe40000ffe4ff */
[----:B------:R-:W-:-:S04]  /*46b0*/  ISETP.NE.U32.AND P1, PT, R15, RZ, PT ;  /* 0x000000ff0f00720c */ /* 0x000fc80003f25070 */
[----:B------:R-:W-:Y:S01]  /*46c0*/  ISETP.NE.AND.EX P1, PT, R14, RZ, PT, P1 ;  /* 0x000000ff0e00720c */ /* 0x000fe20003f25310 */
[----:B0-----:R-:W-:Y:S01]  /*46d0*/  VIADD R13, R13, 0x80 ;  /* 0x000000800d0d7836 */ /* 0x001fe20000000000 */
[----:B--2---:R-:W-:-:S08]  /*46e0*/  DFMA R8, R8, R30, R34 ;  /* 0x0000001e0808722b */ /* 0x004fd00000000022 */
[----:B---3--:R-:W-:-:S08]  /*46f0*/  DFMA R8, R10, R28, R8 ;  /* 0x0000001c0a08722b */ /* 0x008fd00000000008 */
[----:B-----5:R-:W-:Y:S01]  /*4700*/  DFMA R4, R4, R32, R8 ;  /* 0x000000200404722b */ /* 0x020fe20000000008 */
[----:B------:R-:W-:-:S07]  /*4710*/  IADD3 R8, P2, PT, R24, 0x80, RZ ;  /* 0x0000008018087810 */ /* 0x000fce0007f5e0ff */
[----:B----4-:R-:W-:Y:S01]  /*4720*/  DFMA R26, R6, R26, R4 ;  /* 0x0000001a061a722b */ /* 0x010fe20000000004 */
[----:B------:R-:W-:Y:S01]  /*4730*/  IMAD.X R9, RZ, RZ, R25, P2 ;  /* 0x000000ffff097224 */ /* 0x000fe200010e0619 */
[----:B------:R-:W-:Y:S09]  /*4740*/  @P1 BRA `(.L_x_50) ;  /* 0xfffffffc00281947 */ /* 0x000ff2000383ffff */
[----:B------:R-:W-:Y:S05]  /*4750*/  BSYNC.RECONVERGENT B0 ;  /* 0x0000000000007941 */ /* 0x000fea0003800200 */
.L_x_49:
[----:B------:R-:W-:Y:S05]  /*4760*/  @!P0 BRA `(.L_x_51) ;  /* 0x0000000400648947 */ /* 0x000fea0003800000 */
[----:B------:R-:W-:Y:S02]  /*4770*/  ISETP.GE.U32.AND P0, PT, R12, 0x8, PT ;  /* 0x000000080c00780c */ /* 0x000fe40003f06070 */
[----:B------:R-:W-:Y:S02]  /*4780*/  LOP3.LUT R21, R20, 0x7, RZ, 0xc0, !PT ;  /* 0x0000000714157812 */ /* 0x000fe400078ec0ff */
[----:B------:R-:W-:Y:S02]  /*4790*/  ISETP.GE.U32.AND.EX P0, PT, RZ, RZ, PT, P0 ;  /* 0x000000ffff00720c */ /* 0x000fe40003f06100 */
[----:B------:R-:W-:-:S04]  /*47a0*/  ISETP.NE.U32.AND P1, PT, R21, RZ, PT ;  /* 0x000000ff1500720c */ /* 0x000fc80003f25070 */
[----:B------:R-:W-:-:S07]  /*47b0*/  ISETP.NE.AND.EX P1, PT, RZ, RZ, PT, P1 ;  /* 0x000000ffff00720c */ /* 0x000fce0003f25310 */
[----:B------:R-:W-:Y:S06]  /*47c0*/  @!P0 BRA `(.L_x_52) ;  /* 0x00000000007c8947 */ /* 0x000fec0003800000 */
[----:B------:R-:W-:Y:S01]  /*47d0*/  IMAD.SHL.U32 R14, R3, 0x8, RZ ;  /* 0x00000008030e7824 */ /* 0x000fe200078e00ff */
[----:B------:R-:W-:Y:S02]  /*47e0*/  R2UR UR4, R22 ;  /* 0x00000000160472ca */ /* 0x000fe400000e0000 */
[----:B------:R-:W-:Y:S02]  /*47f0*/  R2UR UR5, R23 ;  /* 0x00000000170572ca */ /* 0x000fe400000e0000 */
[----:B------:R-:W-:Y:S02]  /*4800*/  SHF.L.U64.HI R4, R3, 0x3, R0 ;  /* 0x0000000303047819 */ /* 0x000fe40000010200 */
[----:B------:R-:W-:Y:S01]  /*4810*/  IADD3 R24, P0, PT, R14, R17, RZ ;  /* 0x000000110e187210 */ /* 0x000fe20007f1e0ff */
[----:B------:R-:W-:Y:S01]  /*4820*/  IMAD.IADD R14, R1, 0x1, R14 ;  /* 0x00000001010e7824 */ /* 0x000fe200078e020e */
[----:B------:R-:W-:Y:S02]  /*4830*/  R2UR UR6, R22 ;  /* 0x00000000160672ca */ /* 0x000fe400000e0000 */
[----:B------:R-:W-:Y:S01]  /*4840*/  R2UR UR7, R23 ;  /* 0x00000000170772ca */ /* 0x000fe200000e0000 */
[----:B------:R-:W-:Y:S01]  /*4850*/  IMAD.X R25, R4, 0x1, R19, P0 ;  /* 0x0000000104197824 */ /* 0x000fe200000e0613 */
[----:B------:R-:W2:Y:S04]  /*4860*/  LDL.128 R8, [R14] ;  /* 0x000000000e087983 */ /* 0x000ea80000100c00 */
[----:B------:R-:W2:Y:S04]  /*4870*/  LDG.E.64 R28, desc[UR4][R24.64] ;  /* 0x00000004181c7981 */ /* 0x000ea8000c1e1b00 */
[----:B------:R-:W3:Y:S04]  /*4880*/  LDL.128 R4, [R14+0x10] ;  /* 0x000010000e047983 */ /* 0x000ee80000100c00 */
[----:B------:R-:W4:Y:S04]  /*4890*/  LDG.E.64 R32, desc[UR6][R24.64+0x8] ;  /* 0x0000080618207981 */ /* 0x000f28000c1e1b00 */
[----:B------:R-:W3:Y:S04]  /*48a0*/  LDG.E.64 R12, desc[UR4][R24.64+0x10] ;  /* 0x00001004180c7981 */ /* 0x000ee8000c1e1b00 */
[----:B------:R-:W5:Y:S01]  /*48b0*/  LDG.E.64 R30, desc[UR6][R24.64+0x20] ;  /* 0x00002006181e7981 */ /* 0x000f62000c1e1b00 */
[----:B--2---:R-:W-:-:S03]  /*48c0*/  DFMA R8, R8, R28, R26 ;  /* 0x0000001c0808722b */ /* 0x004fc6000000001a */
[----:B------:R-:W2:Y:S04]  /*48d0*/  LDG.E.64 R26, desc[UR4][R24.64+0x18] ;  /* 0x00001804181a7981 */ /* 0x000ea8000c1e1b00 */
[----:B------:R-:W5:Y:S01]  /*48e0*/  LDG.E.64 R28, desc[UR4][R24.64+0x28] ;  /* 0x00002804181c7981 */ /* 0x000f62000c1e1b00 */
[----:B----4-:R-:W-:-:S03]  /*48f0*/  DFMA R32, R32, R10, R8 ;  /* 0x0000000a2020722b */ /* 0x010fc60000000008 */
[----:B------:R-:W5:Y:S05]  /*4900*/  LDL.128 R8, [R14+0x20] ;  /* 0x000020000e087983 */ /* 0x000f6a0000100c00 */
[----:B---3--:R-:W-:Y:S01]  /*4910*/  DFMA R4, R4, R12, R32 ;  /* 0x0000000c0404722b */ /* 0x008fe20000000020 */
[----:B------:R-:W3:Y:S04]  /*4920*/  LDL.128 R12, [R14+0x30] ;  /* 0x000030000e0c7983 */ /* 0x000ee80000100c00 */
[----:B------:R-:W3:Y:S04]  /*4930*/  LDG.E.64 R32, desc[UR6][R24.64+0x30] ;  /* 0x0000300618207981 */ /* 0x000ee8000c1e1b00 */
[----:B------:R-:W4:Y:S01]  /*4940*/  LDG.E.64 R24, desc[UR4][R24.64+0x38] ;  /* 0x0000380418187981 */ /* 0x000f22000c1e1b00 */
[----:B------:R-:W-:-:S05]  /*4950*/  IADD3 R3, P0, PT, R3, 0x8, RZ ;  /* 0x0000000803037810 */ /* 0x000fca0007f1e0ff */
[----:B------:R-:W-:Y:S01]  /*4960*/  IMAD.X R0, RZ, RZ, R0, P0 ;  /* 0x000000ffff007224 */ /* 0x000fe200000e0600 */
[----:B--2---:R-:W-:-:S08]  /*4970*/  DFMA R4, R26, R6, R4 ;  /* 0x000000061a04722b */ /* 0x004fd00000000004 */
[----:B-----5:R-:W-:-:S08]  /*4980*/  DFMA R4, R8, R30, R4 ;  /* 0x0000001e0804722b */ /* 0x020fd00000000004 */
[----:B------:R-:W-:-:S08]  /*4990*/  DFMA R4, R28, R10, R4 ;  /* 0x0000000a1c04722b */ /* 0x000fd00000000004 */
[----:B---3--:R-:W-:-:S08]  /*49a0*/  DFMA R4, R12, R32, R4 ;  /* 0x000000200c04722b */ /* 0x008fd00000000004 */
[----:B----4-:R-:W-:-:S11]  /*49b0*/  DFMA R26, R24, R14, R4 ;  /* 0x0000000e181a722b */ /* 0x010fd60000000004 */
.L_x_52:
[----:B------:R-:W-:Y:S04]  /*49c0*/  BSSY.RECONVERGENT B0, `(.L_x_51) ;  /* 0x0000033000007945 */ /* 0x000fe80003800200 */
[----:B------:R-:W-:Y:S05]  /*49d0*/  @!P1 BRA `(.L_x_53) ;  /* 0x0000000000c49947 */ /* 0x000fea0003800000 */
[----:B------:R-:W-:-:S04]  /*49e0*/  ISETP.GE.U32.AND P0, PT, R21, 0x4, PT ;  /* 0x000000041500780c */ /* 0x000fc80003f06070 */
[----:B------:R-:W-:-:S13]  /*49f0*/  ISETP.GE.U32.AND.EX P1, PT, RZ, RZ, PT, P0 ;  /* 0x000000ffff00720c */ /* 0x000fda0003f26100 */
[----:B------:R-:W-:Y:S01]  /*4a00*/  @P1 IMAD.SHL.U32 R4, R3, 0x8, RZ ;  /* 0x0000000803041824 */ /* 0x000fe200078e00ff */
[----:B------:R-:W-:Y:S02]  /*4a10*/  @P1 R2UR UR4, R22 ;  /* 0x00000000160412ca */ /* 0x000fe400000e0000 */
[----:B------:R-:W-:Y:S02]  /*4a20*/  @P1 R2UR UR5, R23 ;  /* 0x00000000170512ca */ /* 0x000fe400000e0000 */
[----:B------:R-:W-:Y:S02]  /*4a30*/  @P1 SHF.L.U64.HI R6, R3, 0x3, R0 ;  /* 0x0000000303061819 */ /* 0x000fe40000010200 */
[----:B------:R-:W-:Y:S01]  /*4a40*/  @P1 IADD3 R24, P0, PT, R4, R17, RZ ;  /* 0x0000001104181210 */ /* 0x000fe20007f1e0ff */
[----:B------:R-:W-:Y:S01]  /*4a50*/  @P1 IMAD.IADD R17, R1, 0x1, R4 ;  /* 0x0000000101111824 */ /* 0x000fe200078e0204 */
[----:B------:R-:W-:Y:S02]  /*4a60*/  @P1 R2UR UR6, R22 ;  /* 0x00000000160612ca */ /* 0x000fe400000e0000 */
[----:B------:R-:W-:Y:S01]  /*4a70*/  @P1 R2UR UR7, R23 ;  /* 0x00000000170712ca */ /* 0x000fe200000e0000 */
[----:B------:R-:W-:Y:S01]  /*4a80*/  @P1 IMAD.X R25, R6, 0x1, R19, P0 ;  /* 0x0000000106191824 */ /* 0x000fe200000e0613 */
[----:B------:R-:W2:Y:S04]  /*4a90*/  @P1 LDL.128 R8, [R17+0x10] ;  /* 0x0000100011081983 */ /* 0x000ea80000100c00 */
[----:B------:R-:W3:Y:S04]  /*4aa0*/  @P1 LDL.128 R4, [R17] ;  /* 0x0000000011041983 */ /* 0x000ee80000100c00 */
[----:B------:R-:W3:Y:S04]  /*4ab0*/  @P1 LDG.E.64 R30, desc[UR4][R24.64] ;  /* 0x00000004181e1981 */ /* 0x000ee8000c1e1b00 */
[----:B------:R-:W4:Y:S04]  /*4ac0*/  @P1 LDG.E.64 R28, desc[UR6][R24.64+0x8] ;  /* 0x00000806181c1981 */ /* 0x000f28000c1e1b00 */
[----:B------:R-:W2:Y:S04]  /*4ad0*/  @P1 LDG.E.64 R12, desc[UR4][R24.64+0x10] ;  /* 0x00001004180c1981 */ /* 0x000ea8000c1e1b00 */
[----:B------:R-:W5:Y:S01]  /*4ae0*/  @P1 LDG.E.64 R14, desc[UR6][R24.64+0x18] ;  /* 0x00001806180e1981 */ /* 0x000f62000c1e1b00 */
[----:B------:R-:W-:-:S04]  /*4af0*/  LOP3.LUT R20, R20, 0x3, RZ, 0xc0, !PT ;  /* 0x0000000314147812 */ /* 0x000fc800078ec0ff */
[----:B------:R-:W-:Y:S02]  /*4b00*/  ISETP.NE.U32.AND P0, PT, R20, RZ, PT ;  /* 0x000000ff1400720c */ /* 0x000fe40003f05070 */
[----:B------:R-:W-:-:S05]  /*4b10*/  @P1 IADD3 R3, P2, PT, R3, 0x4, RZ ;  /* 0x0000000403031810 */ /* 0x000fca0007f5e0ff */
[----:B------:R-:W-:Y:S01]  /*4b20*/  @P1 IMAD.X R0, RZ, RZ, R0, P2 ;  /* 0x000000ffff001224 */ /* 0x000fe200010e0600 */
[----:B---3--:R-:W-:-:S08]  /*4b30*/  @P1 DFMA R4, R4, R30, R26 ;  /* 0x0000001e0404122b */ /* 0x008fd0000000001a */
[----:B----4-:R-:W-:-:S08]  /*4b40*/  @P1 DFMA R4, R28, R6, R4 ;  /* 0x000000061c04122b */ /* 0x010fd00000000004 */
[----:B--2---:R-:W-:Y:S01]  /*4b50*/  @P1 DFMA R4, R8, R12, R4 ;  /* 0x0000000c0804122b */ /* 0x004fe20000000004 */
[----:B------:R-:W-:-:S05]  /*4b60*/  IMAD.MOV.U32 R8, RZ, RZ, RZ ;  /* 0x000000ffff087224 */ /* 0x000fca00078e00ff */
[----:B------:R-:W-:Y:S02]  /*4b70*/  ISETP.NE.AND.EX P0, PT, R8, RZ, PT, P0 ;  /* 0x000000ff0800720c */ /* 0x000fe40003f05300 */
[----:B-----5:R-:W-:-:S11]  /*4b80*/  @P1 DFMA R26, R14, R10, R4 ;  /* 0x0000000a0e1a122b */ /* 0x020fd60000000004 */
[----:B------:R-:W-:Y:S05]  /*4b90*/  @!P0 BRA `(.L_x_53) ;  /* 0x0000000000548947 */ /* 0x000fea0003800000 */
[----:B------:R-:W0:Y:S01]  /*4ba0*/  LDCU.64 UR4, c[0x0][0x390] ;  /* 0x00007200ff0477ac */ /* 0x000e220008000a00 */
[C---:B------:R-:W-:Y:S01]  /*4bb0*/  IMAD.SHL.U32 R4, R3.reuse, 0x8, RZ ;  /* 0x0000000803047824 */ /* 0x040fe200078e00ff */
[----:B------:R-:W-:-:S03]  /*4bc0*/  SHF.L.U64.HI R3, R3, 0x3, R0 ;  /* 0x0000000303037819 */ /* 0x000fc60000010200 */
[--C-:B------:R-:W-:Y:S01]  /*4bd0*/  IMAD.IADD R0, R1, 0x1, R4.reuse ;  /* 0x0000000101007824 */ /* 0x100fe200078e0204 */
[----:B0-----:R-:W-:-:S04]  /*4be0*/  IADD3 R16, P0, P1, R16, UR4, R4 ;  /* 0x0000000410107c10 */ /* 0x001fc8000f91e004 */
[----:B------:R-:W-:-:S09]  /*4bf0*/  IADD3.X R17, PT, PT, R18, UR5, R3, P0, P1 ;  /* 0x0000000512117c10 */ /* 0x000fd200087e2403 */
.L_x_54:
[----:B------:R-:W-:Y:S01]  /*4c00*/  R2UR UR4, R22 ;  /* 0x00000000160472ca */ /* 0x000fe200000e0000 */
[----:B------:R-:W-:Y:S01]  /*4c10*/  IMAD.MOV.U32 R6, RZ, RZ, R16 ;  /* 0x000000ffff067224 */ /* 0x000fe200078e0010 */
[----:B------:R-:W-:Y:S01]  /*4c20*/  R2UR UR5, R23 ;  /* 0x00000000170572ca */ /* 0x000fe200000e0000 */
[----:B------:R-:W-:Y:S01]  /*4c30*/  IMAD.MOV.U32 R7, RZ, RZ, R17 ;  /* 0x000000ffff077224 */ /* 0x000fe200078e0011 */
[----:B------:R0:W2:Y:S11]  /*4c40*/  LDL.64 R4, [R0] ;  /* 0x0000000000047983 */ /* 0x0000b60000100a00 */
[----:B------:R-:W2:Y:S01]  /*4c50*/  LDG.E.64 R6, desc[UR4][R6.64] ;  /* 0x0000000406067981 */ /* 0x000ea2000c1e1b00 */
[----:B------:R-:W-:Y:S01]  /*4c60*/  IADD3 R20, P0, PT, R20, -0x1, RZ ;  /* 0xffffffff14147810 */ /* 0x000fe20007f1e0ff */
[----:B0-----:R-:W-:Y:S01]  /*4c70*/  VIADD R0, R0, 0x8 ;  /* 0x0000000800007836 */ /* 0x001fe20000000000 */
[----:B------:R-:W-:-:S02]  /*4c80*/  IADD3 R16, P1, PT, R16, 0x8, RZ ;  /* 0x0000000810107810 */ /* 0x000fc40007f3e0ff */
[----:B------:R-:W-:Y:S02]  /*4c90*/  IADD3.X R8, PT, PT, R8, -0x1, RZ, P0, !PT ;  /* 0xffffffff08087810 */ /* 0x000fe400007fe4ff */
[----:B------:R-:W-:Y:S01]  /*4ca0*/  ISETP.NE.U32.AND P0, PT, R20, RZ, PT ;  /* 0x000000ff1400720c */ /* 0x000fe20003f05070 */
[----:B------:R-:W-:-:S03]  /*4cb0*/  IMAD.X R17, RZ, RZ, R17, P1 ;  /* 0x000000ffff117224 */ /* 0x000fc600008e0611 */
[----:B------:R-:W-:Y:S01]  /*4cc0*/  ISETP.NE.AND.EX P0, PT, R8, RZ, PT, P0 ;  /* 0x000000ff0800720c */ /* 0x000fe20003f05300 */
[----:B--2---:R-:W-:-:S12]  /*4cd0*/  DFMA R26, R4, R6, R26 ;  /* 0x00000006041a722b */ /* 0x004fd8000000001a */
[----:B------:R-:W-:Y:S05]  /*4ce0*/  @P0 BRA `(.L_x_54) ;  /* 0xfffffffc00c40947 */ /* 0x000fea000383ffff */
.L_x_53:
[----:B------:R-:W-:Y:S05]  /*4cf0*/  BSYNC.RECONVERGENT B0 ;  /* 0x0000000000007941 */ /* 0x000fea0003800200 */
.L_x_51:
[----:B------:R-:W-:-:S11]  /*4d00*/  DMUL R26, R26, 0.5 ;  /* 0x3fe000001a1a7828 */ /* 0x000fd60000000000 */
.L_x_48:
[----:B------:R-:W0:Y:S01]  /*4d10*/  LDCU.64 UR6, c[0x0][0x3b0] ;  /* 0x00007600ff0677ac */ /* 0x000e220008000a00 */
[----:B------:R-:W-:Y:S02]  /*4d20*/  R2UR UR8, R22 ;  /* 0x00000000160872ca */ /* 0x000fe400000e0000 */
[----:B------:R-:W-:Y:S01]  /*4d30*/  R2UR UR9, R23 ;  /* 0x00000000170972ca */ /* 0x000fe200000e0000 */
[----:B------:R-:W1:Y:S01]  /*4d40*/  LDCU.64 UR4, c[0x0][0x3a8] ;  /* 0x00007500ff0477ac */ /* 0x000e620008000a00 */
[----:B------:R-:W-:Y:S02]  /*4d50*/  SHF.R.S32.HI R3, RZ, 0x1f, R2 ;  /* 0x0000001fff037819 */ /* 0x000fe40000011402 */
[----:B0-----:R-:W-:Y:S01]  /*4d60*/  LEA R4, P0, R2, UR6, 0x3 ;  /* 0x0000000602047c11 */ /* 0x001fe2000f8018ff */
[----:B-1----:R-:W-:-:S03]  /*4d70*/  DADD R26, -R26, UR4 ;  /* 0x000000041a1a7e29 */ /* 0x002fc60008000100 */
[----:B------:R-:W-:-:S05]  /*4d80*/  LEA.HI.X R5, R2, UR7, R3, 0x3, P0 ;  /* 0x0000000702057c11 */ /* 0x000fca00080f1c03 */
[----:B------:R-:W-:Y:S01]  /*4d90*/  STG.E.64 desc[UR8][R4.64], R26 ;  /* 0x0000001a04007986 */ /* 0x000fe2000c101b08 */
[----:B------:R-:W-:Y:S05]  /*4da0*/  EXIT ;  /* 0x000000000000794d */ /* 0x000fea0003800000 */
        .weak           $__internal_0_$__cuda_sm20_div_rn_f64_full
        .type           $__internal_0_$__cuda_sm20_div_rn_f64_full,@function
        .size           $__internal_0_$__cuda_sm20_div_rn_f64_full,(.L_x_61 - $__internal_0_$__cuda_sm20_div_rn_f64_full)
$__internal_0_$__cuda_sm20_div_rn_f64_full:
[C---:B------:R-:W-:Y:S01]  /*4db0*/  FSETP.GEU.AND P0, PT, |R7|.reuse, 1.469367938527859385e-39, PT ;  /* 0x001000000700780b */ /* 0x040fe20003f0e200 */
[----:B------:R-:W-:Y:S01]  /*4dc0*/  IMAD.MOV.U32 R10, RZ, RZ, 0x1 ;  /* 0x00000001ff0a7424 */ /* 0x000fe200078e00ff */
[----:B------:R-:W-:Y:S01]  /*4dd0*/  LOP3.LUT R4, R7, 0x800fffff, RZ, 0xc0, !PT ;  /* 0x800fffff07047812 */ /* 0x000fe200078ec0ff */
[----:B------:R-:W-:Y:S01]  /*4de0*/  IMAD.MOV.U32 R28, RZ, RZ, 0x1ca00000 ;  /* 0x1ca00000ff1c7424 */ /* 0x000fe200078e00ff */
[C---:B------:R-:W-:Y:S01]  /*4df0*/  FSETP.GEU.AND P2, PT, |R9|.reuse, 1.469367938527859385e-39, PT ;  /* 0x001000000900780b */ /* 0x040fe20003f4e200 */
[----:B------:R-:W-:Y:S01]  /*4e00*/  BSSY.RECONVERGENT B2, `(.L_x_55) ;  /* 0x0000052000027945 */ /* 0x000fe20003800200 */
[----:B------:R-:W-:Y:S01]  /*4e10*/  LOP3.LUT R5, R4, 0x3ff00000, RZ, 0xfc, !PT ;  /* 0x3ff0000004057812 */ /* 0x000fe200078efcff */
[----:B------:R-:W-:Y:S01]  /*4e20*/  IMAD.MOV.U32 R4, RZ, RZ, R6 ;  /* 0x000000ffff047224 */ /* 0x000fe200078e0006 */
[----:B------:R-:W-:Y:S02]  /*4e30*/  LOP3.LUT R27, R9, 0x7ff00000, RZ, 0xc0, !PT ;  /* 0x7ff00000091b7812 */ /* 0x000fe400078ec0ff */
[----:B------:R-:W-:-:S03]  /*4e40*/  LOP3.LUT R29, R7, 0x7ff00000, RZ, 0xc0, !PT ;  /* 0x7ff00000071d7812 */ /* 0x000fc600078ec0ff */
[----:B------:R-:W-:Y:S01]  /*4e50*/  @!P0 DMUL R4, R6, 8.98846567431157953865e+307 ;  /* 0x7fe0000006048828 */ /* 0x000fe20000000000 */
[----:B------:R-:W-:-:S03]  /*4e60*/  ISETP.GE.U32.AND P1, PT, R27, R29, PT ;  /* 0x0000001d1b00720c */ /* 0x000fc60003f26070 */
[----:B------:R-:W-:Y:S01]  /*4e70*/  @!P2 LOP3.LUT R14, R7, 0x7ff00000, RZ, 0xc0, !PT ;  /* 0x7ff00000070ea812 */ /* 0x000fe200078ec0ff */
[----:B------:R-:W-:Y:S01]  /*4e80*/  @!P2 IMAD.MOV.U32 R24, RZ, RZ, RZ ;  /* 0x000000ffff18a224 */ /* 0x000fe200078e00ff */
[----:B------:R-:W0:Y:S02]  /*4e90*/  MUFU.RCP64H R11, R5 ;  /* 0x00000005000b7308 */ /* 0x000e240000001800 */
[----:B------:R-:W-:Y:S02]  /*4ea0*/  @!P2 ISETP.GE.U32.AND P3, PT, R27, R14, PT ;  /* 0x0000000e1b00a20c */ /* 0x000fe40003f66070 */
[----:B------:R-:W-:Y:S02]  /*4eb0*/  @!P0 LOP3.LUT R29, R5, 0x7ff00000, RZ, 0xc0, !PT ;  /* 0x7ff00000051d8812 */ /* 0x000fe400078ec0ff */
[----:B------:R-:W-:Y:S01]  /*4ec0*/  @!P2 SEL R15, R28, 0x63400000, !P3 ;  /* 0x634000001c0fa807 */ /* 0x000fe20005800000 */
[----:B0-----:R-:W-:-:S08]  /*4ed0*/  DFMA R20, R10, -R4, 1 ;  /* 0x3ff000000a14742b */ /* 0x001fd00000000804 */
[----:B------:R-:W-:-:S08]  /*4ee0*/  DFMA R20, R20, R20, R20 ;  /* 0x000000141414722b */ /* 0x000fd00000000014 */
[----:B------:R-:W-:Y:S01]  /*4ef0*/  DFMA R20, R10, R20, R10 ;  /* 0x000000140a14722b */ /* 0x000fe2000000000a */
[--C-:B------:R-:W-:Y:S02]  /*4f00*/  @!P2 LOP3.LUT R10, R15, 0x80000000, R9.reuse, 0xf8, !PT ;  /* 0x800000000f0aa812 */ /* 0x100fe400078ef809 */
[----:B------:R-:W-:Y:S02]  /*4f10*/  SEL R11, R28, 0x63400000, !P1 ;  /* 0x634000001c0b7807 */ /* 0x000fe40004800000 */
[----:B------:R-:W-:Y:S01]  /*4f20*/  @!P2 LOP3.LUT R25, R10, 0x100000, RZ, 0xfc, !PT ;  /* 0x001000000a19a812 */ /* 0x000fe200078efcff */
[----:B------:R-:W-:Y:S02]  /*4f30*/  IMAD.MOV.U32 R10, RZ, RZ, R8 ;  /* 0x000000ffff0a7224 */ /* 0x000fe400078e0008 */
[----:B------:R-:W-:Y:S01]  /*4f40*/  DFMA R14, R20, -R4, 1 ;  /* 0x3ff00000140e742b */ /* 0x000fe20000000804 */
[----:B------:R-:W-:-:S06]  /*4f50*/  LOP3.LUT R11, R11, 0x800fffff, R9, 0xf8, !PT ;  /* 0x800fffff0b0b7812 */ /* 0x000fcc00078ef809 */
[----:B------:R-:W-:Y:S02]  /*4f60*/  @!P2 DFMA R10, R10, 2, -R24 ;  /* 0x400000000a0aa82b */ /* 0x000fe40000000818 */
[----:B------:R-:W-:-:S08]  /*4f70*/  DFMA R14, R20, R14, R20 ;  /* 0x0000000e140e722b */ /* 0x000fd00000000014 */
[----:B------:R-:W-:-:S08]  /*4f80*/  DMUL R20, R14, R10 ;  /* 0x0000000a0e147228 */ /* 0x000fd00000000000 */
[----:B------:R-:W-:-:S08]  /*4f90*/  DFMA R24, R20, -R4, R10 ;  /* 0x800000041418722b */ /* 0x000fd0000000000a */
[----:B------:R-:W-:Y:S01]  /*4fa0*/  DFMA R24, R14, R24, R20 ;  /* 0x000000180e18722b */ /* 0x000fe20000000014 */
[----:B------:R-:W-:Y:S01]  /*4fb0*/  IMAD.MOV.U32 R14, RZ, RZ, R27 ;  /* 0x000000ffff0e7224 */ /* 0x000fe200078e001b */
[----:B------:R-:W-:-:S05]  /*4fc0*/  @!P2 LOP3.LUT R14, R11, 0x7ff00000, RZ, 0xc0, !PT ;  /* 0x7ff000000b0ea812 */ /* 0x000fca00078ec0ff */
[----:B------:R-:W-:-:S05]  /*4fd0*/  VIADD R15, R14, 0xffffffff ;  /* 0xffffffff0e0f7836 */ /* 0x000fca0000000000 */
[----:B------:R-:W-:Y:S01]  /*4fe0*/  ISETP.GT.U32.AND P0, PT, R15, 0x7feffffe, PT ;  /* 0x7feffffe0f00780c */ /* 0x000fe20003f04070 */
[----:B------:R-:W-:-:S05]  /*4ff0*/  VIADD R15, R29, 0xffffffff ;  /* 0xffffffff1d0f7836 */ /* 0x000fca0000000000 */
[----:B------:R-:W-:-:S13]  /*5000*/  ISETP.GT.U32.OR P0, PT, R15, 0x7feffffe, P0 ;  /* 0x7feffffe0f00780c */ /* 0x000fda0000704470 */
[----:B------:R-:W-:Y:S05]  /*5010*/  @P0 BRA `(.L_x_56) ;  /* 0x00000000006c0947 */ /* 0x000fea0003800000 */
[----:B------:R-:W-:-:S04]  /*5020*/  LOP3.LUT R14, R7, 0x7ff00000, RZ, 0xc0, !PT ;  /* 0x7ff00000070e7812 */ /* 0x000fc800078ec0ff */
[CC--:B------:R-:W-:Y:S02]  /*5030*/  VIADDMNMX R8, R27.reuse, -R14.reuse, 0xb9600000, !PT ;  /* 0xb96000001b087446 */ /* 0x0c0fe4000780090e */
[----:B------:R-:W-:Y:S02]  /*5040*/  ISETP.GE.U32.AND P0, PT, R27, R14, PT ;  /* 0x0000000e1b00720c */ /* 0x000fe40003f06070 */
[----:B------:R-:W-:Y:S02]  /*5050*/  VIMNMX R8, PT, PT, R8, 0x46a00000, PT ;  /* 0x46a0000008087848 */ /* 0x000fe40003fe0100 */
[----:B------:R-:W-:-:S05]  /*5060*/  SEL R9, R28, 0x63400000, !P0 ;  /* 0x634000001c097807 */ /* 0x000fca0004000000 */
[----:B------:R-:W-:Y:S02]  /*5070*/  IMAD.IADD R14, R8, 0x1, -R9 ;  /* 0x00000001080e7824 */ /* 0x000fe400078e0a09 */
[----:B------:R-:W-:Y:S02]  /*5080*/  IMAD.MOV.U32 R8, RZ, RZ, RZ ;  /* 0x000000ffff087224 */ /* 0x000fe400078e00ff */
[----:B------:R-:W-:-:S06]  /*5090*/  VIADD R9, R14, 0x7fe00000 ;  /* 0x7fe000000e097836 */ /* 0x000fcc0000000000 */
[----:B------:R-:W-:-:S10]  /*50a0*/  DMUL R20, R24, R8 ;  /* 0x0000000818147228 */ /* 0x000fd40000000000 */
[----:B------:R-:W-:-:S13]  /*50b0*/  FSETP.GTU.AND P0, PT, |R21|, 1.469367938527859385e-39, PT ;  /* 0x001000001500780b */ /* 0x000fda0003f0c200 */
[----:B------:R-:W-:Y:S05]  /*50c0*/  @P0 BRA `(.L_x_57) ;  /* 0x0000000000940947 */ /* 0x000fea0003800000 */
[----:B------:R-:W-:Y:S01]  /*50d0*/  DFMA R4, R24, -R4, R10 ;  /* 0x800000041804722b */ /* 0x000fe2000000000a */
[----:B------:R-:W-:-:S09]  /*50e0*/  IMAD.MOV.U32 R8, RZ, RZ, RZ ;  /* 0x000000ffff087224 */ /* 0x000fd200078e00ff */
[C---:B------:R-:W-:Y:S02]  /*50f0*/  FSETP.NEU.AND P0, PT, R5.reuse, RZ, PT ;  /* 0x000000ff0500720b */ /* 0x040fe40003f0d000 */
[----:B------:R-:W-:-:S04]  /*5100*/  LOP3.LUT R6, R5, 0x80000000, R7, 0x48, !PT ;  /* 0x8000000005067812 */ /* 0x000fc800078e4807 */
[----:B------:R-:W-:-:S07]  /*5110*/  LOP3.LUT R9, R6, R9, RZ, 0xfc, !PT ;  /* 0x0000000906097212 */ /* 0x000fce00078efcff */
[----:B------:R-:W-:Y:S05]  /*5120*/  @!P0 BRA `(.L_x_57) ;  /* 0x00000000007c8947 */ /* 0x000fea0003800000 */
[----:B------:R-:W-:Y:S01]  /*5130*/  IMAD.MOV R5, RZ, RZ, -R14 ;  /* 0x000000ffff057224 */ /* 0x000fe200078e0a0e */
[----:B------:R-:W-:Y:S01]  /*5140*/  DMUL.RP R8, R24, R8 ;  /* 0x0000000818087228 */ /* 0x000fe20000008000 */
[----:B------:R-:W-:-:S06]  /*5150*/  IMAD.MOV.U32 R4, RZ, RZ, RZ ;  /* 0x000000ffff047224 */ /* 0x000fcc00078e00ff */
[----:B------:R-:W-:-:S06]  /*5160*/  DFMA R4, R20, -R4, R24 ;  /* 0x800000041404722b */ /* 0x000fcc0000000018 */
[----:B------:R-:W-:-:S04]  /*5170*/  IADD3 R4, PT, PT, -R14, -0x43300000, RZ ;  /* 0xbcd000000e047810 */ /* 0x000fc80007ffe1ff */
[----:B------:R-:W-:Y:S02]  /*5180*/  FSETP.NEU.AND P0, PT, |R5|, R4, PT ;  /* 0x000000040500720b */ /* 0x000fe40003f0d200 */
[----:B------:R-:W-:Y:S02]  /*5190*/  LOP3.LUT R5, R9, R6, RZ, 0x3c, !PT ;  /* 0x0000000609057212 */ /* 0x000fe400078e3cff */
[----:B------:R-:W-:Y:S02]  /*51a0*/  FSEL R20, R8, R20, !P0 ;  /* 0x0000001408147208 */ /* 0x000fe40004000000 */
[----:B------:R-:W-:Y:S01]  /*51b0*/  FSEL R21, R5, R21, !P0 ;  /* 0x0000001505157208 */ /* 0x000fe20004000000 */
[----:B------:R-:W-:Y:S06]  /*51c0*/  BRA `(.L_x_57) ;  /* 0x0000000000547947 */ /* 0x000fec0003800000 */
.L_x_56:
[----:B------:R-:W-:-:S14]  /*51d0*/  DSETP.NAN.AND P0, PT, R8, R8, PT ;  /* 0x000000080800722a */ /* 0x000fdc0003f08000 */
[----:B------:R-:W-:Y:S05]  /*51e0*/  @P0 BRA `(.L_x_58) ;  /* 0x0000000000440947 */ /* 0x000fea0003800000 */
[----:B------:R-:W-:-:S14]  /*51f0*/  DSETP.NAN.AND P0, PT, R6, R6, PT ;  /* 0x000000060600722a */ /* 0x000fdc0003f08000 */
[----:B------:R-:W-:Y:S05]  /*5200*/  @P0 BRA `(.L_x_59) ;  /* 0x0000000000300947 */ /* 0x000fea0003800000 */
[----:B------:R-:W-:Y:S01]  /*5210*/  ISETP.NE.AND P0, PT, R14, R29, PT ;  /* 0x0000001d0e00720c */ /* 0x000fe20003f05270 */
[----:B------:R-:W-:Y:S02]  /*5220*/  IMAD.MOV.U32 R20, RZ, RZ, 0x0 ;  /* 0x00000000ff147424 */ /* 0x000fe400078e00ff */
[----:B------:R-:W-:-:S10]  /*5230*/  IMAD.MOV.U32 R21, RZ, RZ, -0x80000 ;  /* 0xfff80000ff157424 */ /* 0x000fd400078e00ff */
[----:B------:R-:W-:Y:S05]  /*5240*/  @!P0 BRA `(.L_x_57) ;  /* 0x0000000000348947 */ /* 0x000fea0003800000 */
[----:B------:R-:W-:Y:S02]  /*5250*/  ISETP.NE.AND P0, PT, R14, 0x7ff00000, PT ;  /* 0x7ff000000e00780c */ /* 0x000fe40003f05270 */
[----:B------:R-:W-:Y:S02]  /*5260*/  LOP3.LUT R21, R9, 0x80000000, R7, 0x48, !PT ;  /* 0x8000000009157812 */ /* 0x000fe400078e4807 */
[----:B------:R-:W-:-:S13]  /*5270*/  ISETP.EQ.OR P0, PT, R29, RZ, !P0 ;  /* 0x000000ff1d00720c */ /* 0x000fda0004702670 */
[----:B------:R-:W-:Y:S01]  /*5280*/  @P0 LOP3.LUT R4, R21, 0x7ff00000, RZ, 0xfc, !PT ;  /* 0x7ff0000015040812 */ /* 0x000fe200078efcff */
[----:B------:R-:W-:Y:S02]  /*5290*/  @!P0 IMAD.MOV.U32 R20, RZ, RZ, RZ ;  /* 0x000000ffff148224 */ /* 0x000fe400078e00ff */
[----:B------:R-:W-:Y:S02]  /*52a0*/  @P0 IMAD.MOV.U32 R20, RZ, RZ, RZ ;  /* 0x000000ffff140224 */ /* 0x000fe400078e00ff */
[----:B------:R-:W-:Y:S01]  /*52b0*/  @P0 IMAD.MOV.U32 R21, RZ, RZ, R4 ;  /* 0x000000ffff150224 */ /* 0x000fe200078e0004 */
[----:B------:R-:W-:Y:S06]  /*52c0*/  BRA `(.L_x_57) ;  /* 0x0000000000147947 */ /* 0x000fec0003800000 */
.L_x_59:
[----:B------:R-:W-:Y:S01]  /*52d0*/  LOP3.LUT R21, R7, 0x80000, RZ, 0xfc, !PT ;  /* 0x0008000007157812 */ /* 0x000fe200078efcff */
[----:B------:R-:W-:Y:S01]  /*52e0*/  IMAD.MOV.U32 R20, RZ, RZ, R6 ;  /* 0x000000ffff147224 */ /* 0x000fe200078e0006 */
[----:B------:R-:W-:Y:S06]  /*52f0*/  BRA `(.L_x_57) ;  /* 0x0000000000087947 */ /* 0x000fec0003800000 */
.L_x_58:
[----:B------:R-:W-:Y:S01]  /*5300*/  LOP3.LUT R21, R9, 0x80000, RZ, 0xfc, !PT ;  /* 0x0008000009157812 */ /* 0x000fe200078efcff */
[----:B------:R-:W-:-:S07]  /*5310*/  IMAD.MOV.U32 R20, RZ, RZ, R8 ;  /* 0x000000ffff147224 */ /* 0x000fce00078e0008 */
.L_x_57:
[----:B------:R-:W-:Y:S05]  /*5320*/  BSYNC.RECONVERGENT B2 ;  /* 0x0000000000027941 */ /* 0x000fea0003800200 */
.L_x_55:
[----:B------:R-:W-:Y:S02]  /*5330*/  IMAD.MOV.U32 R27, RZ, RZ, 0x0 ;  /* 0x00000000ff1b7424 */ /* 0x000fe400078e00ff */
[----:B------:R-:W-:Y:S02]  /*5340*/  IMAD.MOV.U32 R4, RZ, RZ, R20 ;  /* 0x000000ffff047224 */ /* 0x000fe400078e0014 */
[----:B------:R-:W-:Y:S01]  /*5350*/  IMAD.MOV.U32 R5, RZ, RZ, R21 ;  /* 0x000000ffff057224 */ /* 0x000fe200078e0015 */
[----:B------:R-:W-:Y:S06]  /*5360*/  RET.REL.NODEC R26 `(_Z17cudaLogMVNormDistmmPdS_S_dS_) ;  /* 0xffffffac1a247950 */ /* 0x000fec0003c3ffff */
.L_x_60:
[----:B------:R-:W-:-:S00]  /*5370*/  BRA `(.L_x_60) ;  /* 0xfffffffc00fc7947 */ /* 0x000fc0000383ffff */
[----:B------:R-:W-:-:S00]  /*5380*/  NOP ;  /* 0x0000000000007918 */ /* 0x000fc00000000000 */
[----:B------:R-:W-:-:S00]  /*5390*/  NOP ;  /* 0x0000000000007918 */ /* 0x000fc00000000000 */
[----:B------:R-:W-:-:S00]  /*53a0*/  NOP ;  /* 0x0000000000007918 */ /* 0x000fc00000000000 */
[----:B------:R-:W-:-:S00]  /*53b0*/  NOP ;  /* 0x0000000000007918 */ /* 0x000fc00000000000 */
[----:B------:R-:W-:-:S00]  /*53c0*/  NOP ;  /* 0x0000000000007918 */ /* 0x000fc00000000000 */
[----:B------:R-:W-:-:S00]  /*53d0*/  NOP ;  /* 0x0000000000007918 */ /* 0x000fc00000000000 */
[----:B------:R-:W-:-:S00]  /*53e0*/  NOP ;  /* 0x0000000000007918 */ /* 0x000fc00000000000 */
[----:B------:R-:W-:-:S00]  /*53f0*/  NOP ;  /* 0x0000000000007918 */ /* 0x000fc00000000000 */
.L_x_61:


//--------------------- .nv.global.init           --------------------------
	.section	.nv.global.init,"aw",@progbits
.nv.global.init:
	.type		$str,@object
	.size		$str,($str$4 - $str)
$str:
        /*0000*/ 	.byte	0x4e, 0x20, 0x3e, 0x20, 0x30, 0x00
	.type		$str$4,@object
	.size		$str$4,($str$2 - $str$4)
$str$4:
        /*0006*/ 	.byte	0x4c, 0x20, 0x21, 0x3d, 0x20, 0x4e, 0x55, 0x4c, 0x4c, 0x00
	.type		$str$2,@object
	.size		$str$2,($str$5 - $str$2)
$str$2:
        /*0010*/ 	.byte	0x78, 0x20, 0x21, 0x3d, 0x20, 0x4e, 0x55, 0x4c, 0x4c, 0x00
	.type		$str$5,@object
	.size		$str$5,($str$3 - $str$5)
$str$5:
        /*001a*/ 	.byte	0x62, 0x20, 0x21, 0x3d, 0x20, 0x4e, 0x55, 0x4c, 0x4c, 0x00
	.type		$str$3,@object
	.size		$str$3,($str$1 - $str$3)
$str$3:
        /*0024*/ 	.byte	0x79, 0x20, 0x21, 0x3d, 0x20, 0x4e, 0x55, 0x4c, 0x4c, 0x00
	.type		$str$1,@object
	.size		$str$1,(__unnamed_1 - $str$1)
$str$1:
        /*002e*/ 	.byte	0x2f, 0x74, 0x6d, 0x70, 0x2f, 0x73, 0x61, 0x73, 0x73, 0x5f, 0x63, 0x75, 0x5f, 0x70, 0x67, 0x7a
        /*003e*/ 	.byte	0x30, 0x69, 0x74, 0x73, 0x31, 0x2f, 0x6b, 0x2e, 0x63, 0x75, 0x00
	.type		__unnamed_1,@object
	.size		__unnamed_1,(__unnamed_4 - __unnamed_1)
__unnamed_1:
        /*0049*/ 	.byte	0x76, 0x6f, 0x69, 0x64, 0x20, 0x64, 0x65, 0x76, 0x56, 0x65, 0x63, 0x4d, 0x69, 0x6e, 0x75, 0x73
        /*0059*/ 	.byte	0x28, 0x75, 0x6e, 0x73, 0x69, 0x67, 0x6e, 0x65, 0x64, 0x20, 0x6c, 0x6f, 0x6e, 0x67, 0x2c, 0x20
        /*0069*/ 	.byte	0x64, 0x6f, 0x75, 0x62, 0x6c, 0x65, 0x20, 0x2a, 0x2c, 0x20, 0x64, 0x6f, 0x75, 0x62, 0x6c, 0x65
        /*0079*/ 	.byte	0x20, 0x2a, 0x29, 0x00
	.type		__unnamed_4,@object
	.size		__unnamed_4,(__unnamed_2 - __unnamed_4)
__unnamed_4:
        /*007d*/ 	.byte	0x64, 0x6f, 0x75, 0x62, 0x6c, 0x65, 0x20, 0x64, 0x65, 0x76, 0x56, 0x65, 0x63, 0x44, 0x6f, 0x74
        /*008d*/ 	.byte	0x28, 0x75, 0x6e, 0x73, 0x69, 0x67, 0x6e, 0x65, 0x64, 0x20, 0x6c, 0x6f, 0x6e, 0x67, 0x2c, 0x20
        /*009d*/ 	.byte	0x64, 0x6f, 0x75, 0x62, 0x6c, 0x65, 0x20, 0x2a, 0x2c, 0x20, 0x64, 0x6f, 0x75, 0x62, 0x6c, 0x65
        /*00ad*/ 	.byte	0x20, 0x2a, 0x29, 0x00
	.type		__unnamed_2,@object
	.size		__unnamed_2,(__unnamed_3 - __unnamed_2)
__unnamed_2:
        /*00b1*/ 	.byte	0x76, 0x6f, 0x69, 0x64, 0x20, 0x64, 0x65, 0x76, 0x53, 0x6f, 0x6c, 0x76, 0x65, 0x4c, 0x6f, 0x77
        /*00c1*/ 	.byte	0x65, 0x72, 0x54, 0x72, 0x69, 0x28, 0x75, 0x6e, 0x73, 0x69, 0x67, 0x6e, 0x65, 0x64, 0x20, 0x6c
        /*00d1*/ 	.byte	0x6f, 0x6e, 0x67, 0x2c, 0x20, 0x64, 0x6f, 0x75, 0x62, 0x6c, 0x65, 0x20, 0x2a, 0x2c, 0x20, 0x64
        /*00e1*/ 	.byte	0x6f, 0x75, 0x62, 0x6c, 0x65, 0x20, 0x2a, 0x2c, 0x20, 0x64, 0x6f, 0x75, 0x62, 0x6c, 0x65, 0x20
        /*00f1*/ 	.byte	0x2a, 0x29, 0x00
	.type		__unnamed_3,@object
	.size		__unnamed_3,(.L_2 - __unnamed_3)
__unnamed_3:
        /*00f4*/ 	.byte	0x76, 0x6f, 0x69, 0x64, 0x20, 0x64, 0x65, 0x76, 0x53, 0x6f, 0x6c, 0x76, 0x65, 0x4c, 0x6f, 0x77
        /*0104*/ 	.byte	0x65, 0x72, 0x54, 0x72, 0x69, 0x54, 0x28, 0x75, 0x6e, 0x73, 0x69, 0x67, 0x6e, 0x65, 0x64, 0x20
        /*0114*/ 	.byte	0x6c, 0x6f, 0x6e, 0x67, 0x2c, 0x20, 0x64, 0x6f, 0x75, 0x62, 0x6c, 0x65, 0x20, 0x2a, 0x2c, 0x20
        /*0124*/ 	.byte	0x64, 0x6f, 0x75, 0x62, 0x6c, 0x65, 0x20, 0x2a, 0x2c, 0x20, 0x64, 0x6f, 0x75, 0x62, 0x6c, 0x65
        /*0134*/ 	.byte	0x20, 0x2a, 0x29, 0x00
.L_2:


//--------------------- .nv.shared.reserved.0     --------------------------
	.section	.nv.shared.reserved.0,"aw",@nobits
	.weak		__nv_reservedSMEM_offset_0_alias
	.size		__nv_reservedSMEM_offset_0_alias, 0, 64
	.other		__nv_reservedSMEM_offset_0_alias,@"STO_CUDA_RESERVED_SHARED STV_DEFAULT"
__nv_reservedSMEM_offset_0_alias:
	.zero		0
	.zero		64


//--------------------- .nv.constant0._Z17cudaLogMVNormDistmmPdS_S_dS_ --------------------------
	.section	.nv.constant0._Z17cudaLogMVNormDistmmPdS_S_dS_,"a",@progbits
	.sectionflags	@""
	.align	4
.nv.constant0._Z17cudaLogMVNormDistmmPdS_S_dS_:
	.zero		952


//--------------------- SYMBOLS --------------------------

	.type		.nv.reservedSmem.offset0,@object
	.size		.nv.reservedSmem.offset0,0x4
	.type		__assertfail,@function
